	.target	sm_80

	.elftype	@"ET_EXEC"


//--------------------- .note.nv.tkinfo           --------------------------
	.section	.note.nv.tkinfo,"",@"SHT_NOTE"
	.sectionflags	@"SHF_NOTE_NV_TKINFO"
	.tkinfo
        /*0018*/ 	.word	0x00000002
        /*0030*/ 	.string	""
        /*0030*/ 	.string	"ptxas"
        /*0030*/ 	.string	"Cuda compilation tools, release 13.0, V13.0.88"
        /*0030*/ 	.string	"Build cuda_13.0.r13.0/compiler.36424714_0"
        /*0030*/ 	.string	"-v  -suppress-debug-info  -lineinfo  -arch sm_80 "



//--------------------- .note.nv.cuinfo           --------------------------
	.section	.note.nv.cuinfo,"",@"SHT_NOTE"
	.sectionflags	@"SHF_NOTE_NV_CUINFO"
        /*0018*/ 	.short	0x0002
        /*001a*/ 	.short	0x0050
        /*001c*/ 	.short	0x0082
	.zero		2


//--------------------- .nv.info                  --------------------------
	.section	.nv.info,"",@"SHT_CUDA_INFO"
	.align	4


	//----- nvinfo : EIATTR_REGCOUNT
	.align		4
        /*0000*/ 	.byte	0x04, 0x2f
        /*0002*/ 	.short	(.L_1 - .L_0)
	.align		4
.L_0:
        /*0004*/ 	.word	index@(matmul_kernel)
        /*0008*/ 	.word	0x000000a7


	//----- nvinfo : EIATTR_FRAME_SIZE
	.align		4
.L_1:
        /*000c*/ 	.byte	0x04, 0x11
        /*000e*/ 	.short	(.L_3 - .L_2)
	.align		4
.L_2:
        /*0010*/ 	.word	index@(matmul_kernel)
        /*0014*/ 	.word	0x00000000


	//----- nvinfo : EIATTR_MIN_STACK_SIZE
	.align		4
.L_3:
        /*0018*/ 	.byte	0x04, 0x12
        /*001a*/ 	.short	(.L_5 - .L_4)
	.align		4
.L_4:
        /*001c*/ 	.word	index@(matmul_kernel)
        /*0020*/ 	.word	0x00000000
.L_5:


//--------------------- .nv.info.matmul_kernel    --------------------------
	.section	.nv.info.matmul_kernel,"",@"SHT_CUDA_INFO"
	.sectionflags	@""
	.align	4


	//----- nvinfo : EIATTR_CUDA_API_VERSION
	.align		4
        /*0000*/ 	.byte	0x04, 0x37
        /*0002*/ 	.short	(.L_7 - .L_6)
.L_6:
        /*0004*/ 	.word	0x00000082


	//----- nvinfo : EIATTR_SW2861232_WAR
	.align		4
.L_7:
        /*0008*/ 	.byte	0x01, 0x35
	.zero		2


	//----- nvinfo : EIATTR_PARAM_CBANK
	.align		4
        /*000c*/ 	.byte	0x04, 0x0a
        /*000e*/ 	.short	(.L_9 - .L_8)
	.align		4
.L_8:
        /*0010*/ 	.word	index@(.nv.constant0.matmul_kernel)
        /*0014*/ 	.short	0x0160
        /*0016*/ 	.short	0x0050


	//----- nvinfo : EIATTR_CBANK_PARAM_SIZE
	.align		4
.L_9:
        /*0018*/ 	.byte	0x03, 0x19
        /*001a*/ 	.short	0x0050


	//----- nvinfo : EIATTR_KPARAM_INFO
	.align		4
        /*001c*/ 	.byte	0x04, 0x17
        /*001e*/ 	.short	(.L_11 - .L_10)
.L_10:
        /*0020*/ 	.word	0x00000000
        /*0024*/ 	.short	0x000d
        /*0026*/ 	.short	0x0048
        /*0028*/ 	.byte	0x00, 0xf4, 0x21, 0x00


	//----- nvinfo : EIATTR_KPARAM_INFO
	.align		4
.L_11:
        /*002c*/ 	.byte	0x04, 0x17
        /*002e*/ 	.short	(.L_13 - .L_12)
.L_12:
        /*0030*/ 	.word	0x00000000
        /*0034*/ 	.short	0x000c
        /*0036*/ 	.short	0x0040
        /*0038*/ 	.byte	0x00, 0xf4, 0x21, 0x00


	//----- nvinfo : EIATTR_KPARAM_INFO
	.align		4
.L_13:
        /*003c*/ 	.byte	0x04, 0x17
        /*003e*/ 	.short	(.L_15 - .L_14)
.L_14:
        /*0040*/ 	.word	0x00000000
        /*0044*/ 	.short	0x000b
        /*0046*/ 	.short	0x0038
        /*0048*/ 	.byte	0x00, 0xf0, 0x11, 0x00


	//----- nvinfo : EIATTR_KPARAM_INFO
	.align		4
.L_15:
        /*004c*/ 	.byte	0x04, 0x17
        /*004e*/ 	.short	(.L_17 - .L_16)
.L_16:
        /*0050*/ 	.word	0x00000000
        /*0054*/ 	.short	0x000a
        /*0056*/ 	.short	0x0034
        /*0058*/ 	.byte	0x00, 0xf0, 0x11, 0x00


	//----- nvinfo : EIATTR_KPARAM_INFO
	.align		4
.L_17:
        /*005c*/ 	.byte	0x04, 0x17
        /*005e*/ 	.short	(.L_19 - .L_18)
.L_18:
        /*0060*/ 	.word	0x00000000
        /*0064*/ 	.short	0x0009
        /*0066*/ 	.short	0x0030
        /*0068*/ 	.byte	0x00, 0xf0, 0x11, 0x00


	//----- nvinfo : EIATTR_KPARAM_INFO
	.align		4
.L_19:
        /*006c*/ 	.byte	0x04, 0x17
        /*006e*/ 	.short	(.L_21 - .L_20)
.L_20:
        /*0070*/ 	.word	0x00000000
        /*0074*/ 	.short	0x0008
        /*0076*/ 	.short	0x002c
        /*0078*/ 	.byte	0x00, 0xf0, 0x11, 0x00


	//----- nvinfo : EIATTR_KPARAM_INFO
	.align		4
.L_21:
        /*007c*/ 	.byte	0x04, 0x17
        /*007e*/ 	.short	(.L_23 - .L_22)
.L_22:
        /*0080*/ 	.word	0x00000000
        /*0084*/ 	.short	0x0007
        /*0086*/ 	.short	0x0028
        /*0088*/ 	.byte	0x00, 0xf0, 0x11, 0x00


	//----- nvinfo : EIATTR_KPARAM_INFO
	.align		4
.L_23:
        /*008c*/ 	.byte	0x04, 0x17
        /*008e*/ 	.short	(.L_25 - .L_24)
.L_24:
        /*0090*/ 	.word	0x00000000
        /*0094*/ 	.short	0x0006
        /*0096*/ 	.short	0x0024
        /*0098*/ 	.byte	0x00, 0xf0, 0x11, 0x00


	//----- nvinfo : EIATTR_KPARAM_INFO
	.align		4
.L_25:
        /*009c*/ 	.byte	0x04, 0x17
        /*009e*/ 	.short	(.L_27 - .L_26)
.L_26:
        /*00a0*/ 	.word	0x00000000
        /*00a4*/ 	.short	0x0005
        /*00a6*/ 	.short	0x0020
        /*00a8*/ 	.byte	0x00, 0xf0, 0x11, 0x00


	//----- nvinfo : EIATTR_KPARAM_INFO
	.align		4
.L_27:
        /*00ac*/ 	.byte	0x04, 0x17
        /*00ae*/ 	.short	(.L_29 - .L_28)
.L_28:
        /*00b0*/ 	.word	0x00000000
        /*00b4*/ 	.short	0x0004
        /*00b6*/ 	.short	0x001c
        /*00b8*/ 	.byte	0x00, 0xf0, 0x11, 0x00


	//----- nvinfo : EIATTR_KPARAM_INFO
	.align		4
.L_29:
        /*00bc*/ 	.byte	0x04, 0x17
        /*00be*/ 	.short	(.L_31 - .L_30)
.L_30:
        /*00c0*/ 	.word	0x00000000
        /*00c4*/ 	.short	0x0003
        /*00c6*/ 	.short	0x0018
        /*00c8*/ 	.byte	0x00, 0xf0, 0x11, 0x00


	//----- nvinfo : EIATTR_KPARAM_INFO
	.align		4
.L_31:
        /*00cc*/ 	.byte	0x04, 0x17
        /*00ce*/ 	.short	(.L_33 - .L_32)
.L_32:
        /*00d0*/ 	.word	0x00000000
        /*00d4*/ 	.short	0x0002
        /*00d6*/ 	.short	0x0010
        /*00d8*/ 	.byte	0x00, 0xf4, 0x21, 0x00


	//----- nvinfo : EIATTR_KPARAM_INFO
	.align		4
.L_33:
        /*00dc*/ 	.byte	0x04, 0x17
        /*00de*/ 	.short	(.L_35 - .L_34)
.L_34:
        /*00e0*/ 	.word	0x00000000
        /*00e4*/ 	.short	0x0001
        /*00e6*/ 	.short	0x0008
        /*00e8*/ 	.byte	0x00, 0xf4, 0x21, 0x00


	//----- nvinfo : EIATTR_KPARAM_INFO
	.align		4
.L_35:
        /*00ec*/ 	.byte	0x04, 0x17
        /*00ee*/ 	.short	(.L_37 - .L_36)
.L_36:
        /*00f0*/ 	.word	0x00000000
        /*00f4*/ 	.short	0x0000
        /*00f6*/ 	.short	0x0000
        /*00f8*/ 	.byte	0x00, 0xf4, 0x21, 0x00


	//----- nvinfo : EIATTR_MAXREG_COUNT
	.align		4
.L_37:
        /*00fc*/ 	.byte	0x03, 0x1b
        /*00fe*/ 	.short	0x00ff


	//----- nvinfo : EIATTR_NUM_BARRIERS
	.align		4
        /*0100*/ 	.byte	0x02, 0x4c
        /*0102*/ 	.byte	0x01
	.zero		1


	//----- nvinfo : EIATTR_MERCURY_ISA_VERSION
	.align		4
        /*0104*/ 	.byte	0x03, 0x5f
        /*0106*/ 	.short	0x0000


	//----- nvinfo : EIATTR_EXIT_INSTR_OFFSETS
	.align		4
        /*0108*/ 	.byte	0x04, 0x1c
        /*010a*/ 	.short	(.L_39 - .L_38)


	//   ....[0]....
.L_38:
        /*010c*/ 	.word	0x00003db0


	//   ....[1]....
        /*0110*/ 	.word	0x00003de0


	//----- nvinfo : EIATTR_REQNTID
	.align		4
.L_39:
        /*0114*/ 	.byte	0x04, 0x10
        /*0116*/ 	.short	(.L_41 - .L_40)
.L_40:
        /*0118*/ 	.word	0x00000080
        /*011c*/ 	.word	0x00000001
        /*0120*/ 	.word	0x00000001
.L_41:


//--------------------- .nv.callgraph             --------------------------
	.section	.nv.callgraph,"",@"SHT_CUDA_CALLGRAPH"
	.align	4
	.sectionentsize	8
	.align		4
        /*0000*/ 	.word	0x00000000
	.align		4
        /*0004*/ 	.word	0xffffffff
	.align		4
        /*0008*/ 	.word	0x00000000
	.align		4
        /*000c*/ 	.word	0xfffffffe
	.align		4
        /*0010*/ 	.word	0x00000000
	.align		4
        /*0014*/ 	.word	0xfffffffd
	.align		4
        /*0018*/ 	.word	0x00000000
	.align		4
        /*001c*/ 	.word	0xfffffffc


//--------------------- .nv.rel.action            --------------------------
	.section	.nv.rel.action,"",@"SHT_CUDA_RELOCINFO"
	.align	8
	.sectionentsize	8
        /*0000*/ 	.byte	0x73, 0x00, 0x00, 0x00, 0x00, 0x00, 0x00, 0x00, 0x00, 0x00, 0x00, 0x11, 0x25, 0x00, 0x05, 0x36


//--------------------- .nv.constant0.matmul_kernel --------------------------
	.section	.nv.constant0.matmul_kernel,"a",@progbits
	.sectionflags	@""
	.align	4
.nv.constant0.matmul_kernel:
	.zero		432


//--------------------- .text.matmul_kernel       --------------------------
	.section	.text.matmul_kernel,"ax",@progbits
	.sectioninfo	@"SHI_REGISTERS=167"
	.align	128
        .global         matmul_kernel
        .type           matmul_kernel,@function
        .size           matmul_kernel,(.L_x_3 - matmul_kernel)
        .other          matmul_kernel,@"STO_CUDA_ENTRY STV_DEFAULT"
matmul_kernel:
.text.matmul_kernel:
[----:B------:R-:W-:Y:S02]  /*0000*/  IMAD.MOV.U32 R1, RZ, RZ, c[0x0][0x28] ;  /* 0x00000a00ff017624 */ /* 0x000fe400078e00ff */
[----:B------:R-:W-:Y:S01]  /*0010*/  IMAD.MOV.U32 R0, RZ, RZ, c[0x0][0x17c] ;  /* 0x00005f00ff007624 */ /* 0x000fe200078e00ff */
[----:B------:R-:W0:Y:S01]  /*0020*/  S2R R5, SR_CTAID.X ;  /* 0x0000000000057919 */ /* 0x000e220000002500 */
[----:B------:R-:W-:-:S03]  /*0030*/  ULDC.64 UR6, c[0x0][0x118] ;  /* 0x0000460000067ab9 */ /* 0x000fc60000000a00 */
[----:B------:R-:W-:Y:S01]  /*0040*/  IADD3 R0, R0, 0x3f, RZ ;  /* 0x0000003f00007810 */ /* 0x000fe20007ffe0ff */
[----:B------:R-:W1:Y:S03]  /*0050*/  S2R R33, SR_TID.X ;  /* 0x0000000000217919 */ /* 0x000e660000002100 */
[----:B------:R-:W-:-:S04]  /*0060*/  SHF.R.S32.HI R3, RZ, 0x1f, R0 ;  /* 0x0000001fff037819 */ /* 0x000fc80000011400 */
[----:B------:R-:W-:-:S04]  /*0070*/  LEA.HI R3, R3, R0, RZ, 0x6 ;  /* 0x0000000003037211 */ /* 0x000fc800078f30ff */
[----:B------:R-:W-:-:S05]  /*0080*/  SHF.R.S32.HI R3, RZ, 0x6, R3 ;  /* 0x00000006ff037819 */ /* 0x000fca0000011403 */
[----:B------:R-:W-:Y:S01]  /*0090*/  IMAD.SHL.U32 R4, R3, 0x8, RZ ;  /* 0x0000000803047824 */ /* 0x000fe200078e00ff */
[----:B0-----:R-:W-:-:S04]  /*00a0*/  IABS R8, R5 ;  /* 0x0000000500087213 */ /* 0x001fc80000000000 */
[-C--:B------:R-:W-:Y:S02]  /*00b0*/  IABS R7, R4.reuse ;  /* 0x0000000400077213 */ /* 0x080fe40000000000 */
[----:B------:R-:W-:Y:S02]  /*00c0*/  IABS R10, R4 ;  /* 0x00000004000a7213 */ /* 0x000fe40000000000 */
[----:B------:R-:W0:Y:S01]  /*00d0*/  I2F.RP R0, R7 ;  /* 0x0000000700007306 */ /* 0x000e220000209400 */
[C---:B-1----:R-:W-:Y:S02]  /*00e0*/  LOP3.LUT R31, R33.reuse, 0xf, RZ, 0xc0, !PT ;  /* 0x0000000f211f7812 */ /* 0x042fe400078ec0ff */
[----:B------:R-:W-:Y:S02]  /*00f0*/  SHF.R.U32.HI R32, RZ, 0x4, R33 ;  /* 0x00000004ff207819 */ /* 0x000fe40000011621 */
[----:B------:R-:W-:Y:S02]  /*0100*/  LEA.HI R34, R33, 0x38, RZ, 0x1c ;  /* 0x0000003821227811 */ /* 0x000fe400078fe0ff */
[----:B------:R-:W-:Y:S01]  /*0110*/  SGXT.U32 R32, R32, 0x3 ;  /* 0x000000032020781a */ /* 0x000fe20000000000 */
[----:B0-----:R-:W0:Y:S02]  /*0120*/  MUFU.RCP R0, R0 ;  /* 0x0000000000007308 */ /* 0x001e240000001000 */
[----:B0-----:R-:W-:Y:S01]  /*0130*/  IADD3 R2, R0, 0xffffffe, RZ ;  /* 0x0ffffffe00027810 */ /* 0x001fe20007ffe0ff */
[----:B------:R-:W-:-:S05]  /*0140*/  IMAD.MOV R0, RZ, RZ, -R10 ;  /* 0x000000ffff007224 */ /* 0x000fca00078e0a0a */
[----:B------:R0:W1:Y:S02]  /*0150*/  F2I.FTZ.U32.TRUNC.NTZ R3, R2 ;  /* 0x0000000200037305 */ /* 0x000064000021f000 */
[----:B0-----:R-:W-:Y:S02]  /*0160*/  IMAD.MOV.U32 R2, RZ, RZ, RZ ;  /* 0x000000ffff027224 */ /* 0x001fe400078e00ff */
[----:B-1----:R-:W-:-:S04]  /*0170*/  IMAD.MOV R6, RZ, RZ, -R3 ;  /* 0x000000ffff067224 */ /* 0x002fc800078e0a03 */
[----:B------:R-:W-:Y:S02]  /*0180*/  IMAD R9, R6, R7, RZ ;  /* 0x0000000706097224 */ /* 0x000fe400078e02ff */
[----:B------:R-:W-:Y:S02]  /*0190*/  IMAD.MOV.U32 R6, RZ, RZ, R8 ;  /* 0x000000ffff067224 */ /* 0x000fe400078e0008 */
[----:B------:R-:W-:-:S06]  /*01a0*/  IMAD.HI.U32 R3, R3, R9, R2 ;  /* 0x0000000903037227 */ /* 0x000fcc00078e0002 */
[----:B------:R-:W-:-:S04]  /*01b0*/  IMAD.HI.U32 R3, R3, R6, RZ ;  /* 0x0000000603037227 */ /* 0x000fc800078e00ff */
[----:B------:R-:W-:-:S05]  /*01c0*/  IMAD R0, R3, R0, R6 ;  /* 0x0000000003007224 */ /* 0x000fca00078e0206 */
[----:B------:R-:W-:-:S13]  /*01d0*/  ISETP.GT.U32.AND P1, PT, R7, R0, PT ;  /* 0x000000000700720c */ /* 0x000fda0003f24070 */
[----:B------:R-:W-:Y:S01]  /*01e0*/  @!P1 IMAD.IADD R0, R0, 0x1, -R7 ;  /* 0x0000000100009824 */ /* 0x000fe200078e0a07 */
[----:B------:R-:W-:Y:S02]  /*01f0*/  @!P1 IADD3 R3, R3, 0x1, RZ ;  /* 0x0000000103039810 */ /* 0x000fe40007ffe0ff */
[----:B------:R-:W-:Y:S02]  /*0200*/  ISETP.NE.AND P1, PT, R4, RZ, PT ;  /* 0x000000ff0400720c */ /* 0x000fe40003f25270 */
[----:B------:R-:W-:Y:S02]  /*0210*/  ISETP.GE.U32.AND P0, PT, R0, R7, PT ;  /* 0x000000070000720c */ /* 0x000fe40003f06070 */
[----:B------:R-:W-:-:S04]  /*0220*/  LOP3.LUT R0, R5, R4, RZ, 0x3c, !PT ;  /* 0x0000000405007212 */ /* 0x000fc800078e3cff */
[----:B------:R-:W-:Y:S01]  /*0230*/  ISETP.GE.AND P2, PT, R0, RZ, PT ;  /* 0x000000ff0000720c */ /* 0x000fe20003f46270 */
[----:B------:R-:W-:-:S05]  /*0240*/  IMAD.MOV.U32 R0, RZ, RZ, c[0x0][0x178] ;  /* 0x00005e00ff007624 */ /* 0x000fca00078e00ff */
[----:B------:R-:W-:Y:S02]  /*0250*/  IADD3 R0, R0, 0xf, RZ ;  /* 0x0000000f00007810 */ /* 0x000fe40007ffe0ff */
[----:B------:R-:W-:-:S05]  /*0260*/  @P0 IADD3 R3, R3, 0x1, RZ ;  /* 0x0000000103030810 */ /* 0x000fca0007ffe0ff */
[----:B------:R-:W-:Y:S01]  /*0270*/  IMAD.MOV.U32 R2, RZ, RZ, R3 ;  /* 0x000000ffff027224 */ /* 0x000fe200078e0003 */
[----:B------:R-:W-:-:S03]  /*0280*/  SHF.R.S32.HI R3, RZ, 0x1f, R0 ;  /* 0x0000001fff037819 */ /* 0x000fc60000011400 */
[----:B------:R-:W-:Y:S01]  /*0290*/  @!P2 IMAD.MOV R2, RZ, RZ, -R2 ;  /* 0x000000ffff02a224 */ /* 0x000fe200078e0a02 */
[----:B------:R-:W-:Y:S02]  /*02a0*/  @!P1 LOP3.LUT R2, RZ, R4, RZ, 0x33, !PT ;  /* 0x00000004ff029212 */ /* 0x000fe400078e33ff */
[----:B------:R-:W-:-:S03]  /*02b0*/  LEA.HI R3, R3, R0, RZ, 0x4 ;  /* 0x0000000003037211 */ /* 0x000fc600078f20ff */
[----:B------:R-:W-:Y:S02]  /*02c0*/  IMAD.SHL.U32 R6, R2, 0x8, RZ ;  /* 0x0000000802067824 */ /* 0x000fe400078e00ff */
[----:B------:R-:W-:-:S03]  /*02d0*/  IMAD.MOV R2, RZ, RZ, -R2 ;  /* 0x000000ffff027224 */ /* 0x000fc600078e0a02 */
[----:B------:R-:W-:Y:S01]  /*02e0*/  LEA.HI.SX32 R3, R3, -R6, 0x1c ;  /* 0x8000000603037211 */ /* 0x000fe200078fe2ff */
[----:B------:R-:W-:-:S03]  /*02f0*/  IMAD R4, R4, R2, R5 ;  /* 0x0000000204047224 */ /* 0x000fc600078e0205 */
[----:B------:R-:W-:Y:S02]  /*0300*/  IMNMX R11, R3, 0x8, PT ;  /* 0x00000008030b7817 */ /* 0x000fe40003800200 */
[----:B------:R-:W-:Y:S02]  /*0310*/  IABS R9, R4 ;  /* 0x0000000400097213 */ /* 0x000fe40000000000 */
[----:B------:R-:W-:-:S04]  /*0320*/  IABS R7, R11 ;  /* 0x0000000b00077213 */ /* 0x000fc80000000000 */
[----:B------:R-:W0:Y:S08]  /*0330*/  I2F.RP R0, R7 ;  /* 0x0000000700007306 */ /* 0x000e300000209400 */
[----:B0-----:R-:W0:Y:S02]  /*0340*/  MUFU.RCP R0, R0 ;  /* 0x0000000000007308 */ /* 0x001e240000001000 */
[----:B0-----:R-:W-:-:S06]  /*0350*/  IADD3 R3, R0, 0xffffffe, RZ ;  /* 0x0ffffffe00037810 */ /* 0x001fcc0007ffe0ff */
[----:B------:R-:W0:Y:S02]  /*0360*/  F2I.FTZ.U32.TRUNC.NTZ R3, R3 ;  /* 0x0000000300037305 */ /* 0x000e24000021f000 */
[----:B0-----:R-:W-:-:S04]  /*0370*/  IMAD.MOV R8, RZ, RZ, -R3 ;  /* 0x000000ffff087224 */ /* 0x001fc800078e0a03 */
[----:B------:R-:W-:Y:S01]  /*0380*/  IMAD.MOV.U32 R2, RZ, RZ, R8 ;  /* 0x000000ffff027224 */ /* 0x000fe200078e0008 */
[----:B------:R-:W-:-:S03]  /*0390*/  IABS R8, R11 ;  /* 0x0000000b00087213 */ /* 0x000fc60000000000 */
[----:B------:R-:W-:Y:S02]  /*03a0*/  IMAD R5, R2, R7, RZ ;  /* 0x0000000702057224 */ /* 0x000fe400078e02ff */
[----:B------:R-:W-:Y:S02]  /*03b0*/  IMAD.MOV.U32 R2, RZ, RZ, RZ ;  /* 0x000000ffff027224 */ /* 0x000fe400078e00ff */
[----:B------:R-:W-:Y:S02]  /*03c0*/  IMAD.MOV R0, RZ, RZ, -R8 ;  /* 0x000000ffff007224 */ /* 0x000fe400078e0a08 */
[----:B------:R-:W-:-:S06]  /*03d0*/  IMAD.HI.U32 R2, R3, R5, R2 ;  /* 0x0000000503027227 */ /* 0x000fcc00078e0002 */
[----:B------:R-:W-:-:S04]  /*03e0*/  IMAD.HI.U32 R2, R2, R9, RZ ;  /* 0x0000000902027227 */ /* 0x000fc800078e00ff */
[----:B------:R-:W-:-:S05]  /*03f0*/  IMAD R0, R2, R0, R9 ;  /* 0x0000000002007224 */ /* 0x000fca00078e0209 */
[----:B------:R-:W-:-:S13]  /*0400*/  ISETP.GT.U32.AND P1, PT, R7, R0, PT ;  /* 0x000000000700720c */ /* 0x000fda0003f24070 */
[----:B------:R-:W-:Y:S01]  /*0410*/  @!P1 IMAD.IADD R0, R0, 0x1, -R7 ;  /* 0x0000000100009824 */ /* 0x000fe200078e0a07 */
[----:B------:R-:W-:Y:S02]  /*0420*/  @!P1 IADD3 R2, R2, 0x1, RZ ;  /* 0x0000000102029810 */ /* 0x000fe40007ffe0ff */
[----:B------:R-:W-:Y:S02]  /*0430*/  ISETP.NE.AND P1, PT, R11, RZ, PT ;  /* 0x000000ff0b00720c */ /* 0x000fe40003f25270 */
[----:B------:R-:W-:Y:S01]  /*0440*/  ISETP.GE.U32.AND P0, PT, R0, R7, PT ;  /* 0x000000070000720c */ /* 0x000fe20003f06070 */
[----:B------:R-:W-:Y:S01]  /*0450*/  IMAD.MOV.U32 R7, RZ, RZ, c[0x0][0x180] ;  /* 0x00006000ff077624 */ /* 0x000fe200078e00ff */
[----:B------:R-:W-:-:S04]  /*0460*/  LOP3.LUT R0, R4, R11, RZ, 0x3c, !PT ;  /* 0x0000000b04007212 */ /* 0x000fc800078e3cff */
[----:B------:R-:W-:Y:S02]  /*0470*/  ISETP.GE.AND P2, PT, R0, RZ, PT ;  /* 0x000000ff0000720c */ /* 0x000fe40003f46270 */
[----:B------:R-:W-:-:S05]  /*0480*/  IADD3 R7, R7, 0x3f, RZ ;  /* 0x0000003f07077810 */ /* 0x000fca0007ffe0ff */
[----:B------:R-:W-:Y:S02]  /*0490*/  @P0 IADD3 R2, R2, 0x1, RZ ;  /* 0x0000000102020810 */ /* 0x000fe40007ffe0ff */
[----:B------:R-:W-:-:S04]  /*04a0*/  ISETP.GT.AND P0, PT, R7, 0x3f, PT ;  /* 0x0000003f0700780c */ /* 0x000fc80003f04270 */
[----:B------:R-:W-:Y:S01]  /*04b0*/  @!P2 IMAD.MOV R2, RZ, RZ, -R2 ;  /* 0x000000ffff02a224 */ /* 0x000fe200078e0a02 */
[----:B------:R-:W-:-:S05]  /*04c0*/  @!P1 LOP3.LUT R2, RZ, R11, RZ, 0x33, !PT ;  /* 0x0000000bff029212 */ /* 0x000fca00078e33ff */
[----:B------:R-:W-:Y:S02]  /*04d0*/  IMAD.MOV R0, RZ, RZ, -R2 ;  /* 0x000000ffff007224 */ /* 0x000fe400078e0a02 */
[----:B------:R-:W-:Y:S01]  /*04e0*/  IMAD.SHL.U32 R29, R2, 0x40, RZ ;  /* 0x00000040021d7824 */ /* 0x000fe200078e00ff */
[----:B------:R-:W-:Y:S01]  /*04f0*/  @!P0 CS2R R44, SRZ ;  /* 0x00000000002c8805 */ /* 0x000fe2000001ff00 */
[----:B------:R-:W-:Y:S01]  /*0500*/  IMAD R0, R11, R0, R4 ;  /* 0x000000000b007224 */ /* 0x000fe200078e0204 */
[----:B------:R-:W-:Y:S01]  /*0510*/  @!P0 CS2R R46, SRZ ;  /* 0x00000000002e8805 */ /* 0x000fe2000001ff00 */
[----:B------:R-:W-:Y:S02]  /*0520*/  @!P0 IMAD.SHL.U32 R30, R33, 0x20, RZ ;  /* 0x00000020211e8824 */ /* 0x000fe400078e00ff */
[----:B------:R-:W-:-:S03]  /*0530*/  IMAD.IADD R0, R6, 0x1, R0 ;  /* 0x0000000106007824 */ /* 0x000fc600078e0200 */
[----:B------:R-:W-:Y:S01]  /*0540*/  @!P0 LOP3.LUT R30, R30, 0x60, RZ, 0xc0, !PT ;  /* 0x000000601e1e8812 */ /* 0x000fe200078ec0ff */
[----:B------:R-:W-:Y:S01]  /*0550*/  IMAD R31, R0, 0x10, R31 ;  /* 0x00000010001f7824 */ /* 0x000fe200078e021f */
[----:B------:R-:W-:Y:S05]  /*0560*/  @!P0 BRA `(.L_x_0) ;  /* 0x0000338000008947 */ /* 0x000fea0003800000 */
[----:B------:R-:W-:Y:S01]  /*0570*/  IABS R0, c[0x0][0x17c] ;  /* 0x00005f0000007a13 */ /* 0x000fe20000000000 */
[C---:B------:R-:W-:Y:S01]  /*0580*/  IMAD.SHL.U32 R30, R33.reuse, 0x20, RZ ;  /* 0x00000020211e7824 */ /* 0x040fe200078e00ff */
[--C-:B------:R-:W-:Y:S01]  /*0590*/  SHF.R.U32.HI R4, RZ, 0x6, R33.reuse ;  /* 0x00000006ff047819 */ /* 0x100fe20000011621 */
[----:B------:R-:W-:Y:S01]  /*05a0*/  ULDC UR4, c[0x0][0x180] ;  /* 0x0000600000047ab9 */ /* 0x000fe20000000800 */
[----:B------:R-:W0:Y:S01]  /*05b0*/  I2F.RP R6, R0 ;  /* 0x0000000000067306 */ /* 0x000e220000209400 */
[----:B------:R-:W-:Y:S02]  /*05c0*/  LOP3.LUT R28, R33, 0x3f, RZ, 0xc0, !PT ;  /* 0x0000003f211c7812 */ /* 0x000fe400078ec0ff */
[----:B------:R-:W-:Y:S02]  /*05d0*/  SGXT.U32 R4, R4, 0x1 ;  /* 0x000000010404781a */ /* 0x000fe40000000000 */
[----:B------:R-:W-:-:S02]  /*05e0*/  SHF.R.S32.HI R27, RZ, 0x6, R33 ;  /* 0x00000006ff1b7819 */ /* 0x000fc40000011421 */
[----:B------:R-:W-:Y:S02]  /*05f0*/  LOP3.LUT R4, R29, R4, RZ, 0xfc, !PT ;  /* 0x000000041d047212 */ /* 0x000fe400078efcff */
[----:B------:R-:W-:Y:S02]  /*0600*/  SGXT R27, R27, 0x1 ;  /* 0x000000011b1b781a */ /* 0x000fe40000000200 */
[C---:B------:R-:W-:Y:S02]  /*0610*/  LOP3.LUT R5, R4.reuse, 0x3e, RZ, 0xfc, !PT ;  /* 0x0000003e04057812 */ /* 0x040fe400078efcff */
[C---:B------:R-:W-:Y:S02]  /*0620*/  LOP3.LUT R8, R4.reuse, 0x3c, RZ, 0xfc, !PT ;  /* 0x0000003c04087812 */ /* 0x040fe400078efcff */
[----:B------:R-:W-:Y:S01]  /*0630*/  IABS R12, R5 ;  /* 0x00000005000c7213 */ /* 0x000fe20000000000 */
[----:B0-----:R-:W0:Y:S01]  /*0640*/  MUFU.RCP R6, R6 ;  /* 0x0000000600067308 */ /* 0x001e220000001000 */
[----:B------:R-:W-:-:S02]  /*0650*/  LOP3.LUT R10, R4, 0x3a, RZ, 0xfc, !PT ;  /* 0x0000003a040a7812 */ /* 0x000fc400078efcff */
[----:B------:R-:W-:Y:S02]  /*0660*/  IABS R14, R8 ;  /* 0x00000008000e7213 */ /* 0x000fe40000000000 */
[----:B------:R-:W-:Y:S02]  /*0670*/  IABS R16, R10 ;  /* 0x0000000a00107213 */ /* 0x000fe40000000000 */
[----:B------:R-:W-:Y:S02]  /*0680*/  ISETP.GE.AND P2, PT, R8, RZ, PT ;  /* 0x000000ff0800720c */ /* 0x000fe40003f46270 */
[C---:B------:R-:W-:Y:S02]  /*0690*/  LOP3.LUT R18, R4.reuse, 0x34, RZ, 0xfc, !PT ;  /* 0x0000003404127812 */ /* 0x040fe400078efcff */
[----:B------:R-:W-:Y:S02]  /*06a0*/  ISETP.GE.AND P1, PT, R5, RZ, PT ;  /* 0x000000ff0500720c */ /* 0x000fe40003f26270 */
[----:B------:R-:W-:-:S02]  /*06b0*/  LOP3.LUT R20, R4, 0x32, RZ, 0xfc, !PT ;  /* 0x0000003204147812 */ /* 0x000fc400078efcff */
[----:B------:R-:W-:Y:S02]  /*06c0*/  LOP3.LUT R21, R4, 0x2e, RZ, 0xfc, !PT ;  /* 0x0000002e04157812 */ /* 0x000fe400078efcff */
[----:B0-----:R-:W-:Y:S02]  /*06d0*/  IADD3 R2, R6, 0xffffffe, RZ ;  /* 0x0ffffffe06027810 */ /* 0x001fe40007ffe0ff */
[C---:B------:R-:W-:Y:S02]  /*06e0*/  LOP3.LUT R22, R4.reuse, 0x2c, RZ, 0xfc, !PT ;  /* 0x0000002c04167812 */ /* 0x040fe400078efcff */
[----:B------:R0:W1:Y:S01]  /*06f0*/  F2I.FTZ.U32.TRUNC.NTZ R3, R2 ;  /* 0x0000000200037305 */ /* 0x000062000021f000 */
[C---:B------:R-:W-:Y:S02]  /*0700*/  LOP3.LUT R35, R4.reuse, 0x22, RZ, 0xfc, !PT ;  /* 0x0000002204237812 */ /* 0x040fe400078efcff */
[----:B------:R-:W-:Y:S02]  /*0710*/  IABS R19, R22 ;  /* 0x0000001600137213 */ /* 0x000fe40000000000 */
[----:B------:R-:W-:-:S02]  /*0720*/  LOP3.LUT R24, R4, 0x24, RZ, 0xfc, !PT ;  /* 0x0000002404187812 */ /* 0x000fc400078efcff */
[C---:B------:R-:W-:Y:S01]  /*0730*/  LOP3.LUT R36, R4.reuse, 0x20, RZ, 0xfc, !PT ;  /* 0x0000002004247812 */ /* 0x040fe200078efcff */
[----:B0-----:R-:W-:Y:S01]  /*0740*/  IMAD.MOV.U32 R2, RZ, RZ, RZ ;  /* 0x000000ffff027224 */ /* 0x001fe200078e00ff */
[----:B------:R-:W-:Y:S02]  /*0750*/  IABS R23, R24 ;  /* 0x0000001800177213 */ /* 0x000fe40000000000 */
[----:B------:R-:W-:Y:S02]  /*0760*/  IABS R25, R36 ;  /* 0x0000002400197213 */ /* 0x000fe40000000000 */
[C---:B------:R-:W-:Y:S01]  /*0770*/  LOP3.LUT R37, R4.reuse, 0x1e, RZ, 0xfc, !PT ;  /* 0x0000001e04257812 */ /* 0x040fe200078efcff */
[----:B-1----:R-:W-:Y:S01]  /*0780*/  IMAD.MOV R9, RZ, RZ, -R3 ;  /* 0x000000ffff097224 */ /* 0x002fe200078e0a03 */
[C---:B------:R-:W-:Y:S02]  /*0790*/  LOP3.LUT R38, R4.reuse, 0x18, RZ, 0xfc, !PT ;  /* 0x0000001804267812 */ /* 0x040fe400078efcff */
[----:B------:R-:W-:Y:S01]  /*07a0*/  LOP3.LUT R44, R4, 0x16, RZ, 0xfc, !PT ;  /* 0x00000016042c7812 */ /* 0x000fe200078efcff */
[----:B------:R-:W-:Y:S01]  /*07b0*/  IMAD R9, R9, R0, RZ ;  /* 0x0000000009097224 */ /* 0x000fe200078e02ff */
[----:B------:R-:W-:-:S02]  /*07c0*/  IABS R39, R38 ;  /* 0x0000002600277213 */ /* 0x000fc40000000000 */
[----:B------:R-:W-:Y:S01]  /*07d0*/  IABS R56, c[0x0][0x178] ;  /* 0x00005e0000387a13 */ /* 0x000fe20000000000 */
[----:B------:R-:W-:Y:S01]  /*07e0*/  IMAD.HI.U32 R3, R3, R9, R2 ;  /* 0x0000000903037227 */ /* 0x000fe200078e0002 */
[----:B------:R-:W-:Y:S02]  /*07f0*/  SHF.R.S32.HI R2, RZ, 0x1f, R7 ;  /* 0x0000001fff027819 */ /* 0x000fe40000011407 */
[----:B------:R-:W0:Y:S01]  /*0800*/  I2F.RP R41, R56 ;  /* 0x0000003800297306 */ /* 0x000e220000209400 */
[----:B------:R-:W-:Y:S02]  /*0810*/  LOP3.LUT R40, R4, 0x10, RZ, 0xfc, !PT ;  /* 0x0000001004287812 */ /* 0x000fe400078efcff */
[C---:B------:R-:W-:Y:S01]  /*0820*/  IMAD.HI.U32 R6, R3.reuse, R12, RZ ;  /* 0x0000000c03067227 */ /* 0x040fe200078e00ff */
[----:B------:R-:W-:Y:S02]  /*0830*/  LEA.HI R7, R2, R7, RZ, 0x6 ;  /* 0x0000000702077211 */ /* 0x000fe400078f30ff */
[----:B------:R-:W-:Y:S01]  /*0840*/  IABS R45, R40 ;  /* 0x00000028002d7213 */ /* 0x000fe20000000000 */
[----:B------:R-:W-:Y:S01]  /*0850*/  IMAD.HI.U32 R9, R3, R14, RZ ;  /* 0x0000000e03097227 */ /* 0x000fe200078e00ff */
[----:B------:R-:W-:-:S02]  /*0860*/  LOP3.LUT R58, R4, 0xe, RZ, 0xfc, !PT ;  /* 0x0000000e043a7812 */ /* 0x000fc400078efcff */
[C---:B------:R-:W-:Y:S01]  /*0870*/  LOP3.LUT R48, R4.reuse, 0xa, RZ, 0xfc, !PT ;  /* 0x0000000a04307812 */ /* 0x040fe200078efcff */
[----:B------:R-:W-:Y:S01]  /*0880*/  IMAD.MOV R13, RZ, RZ, -R6 ;  /* 0x000000ffff0d7224 */ /* 0x000fe200078e0a06 */
[----:B------:R-:W-:Y:S01]  /*0890*/  IABS R47, R58 ;  /* 0x0000003a002f7213 */ /* 0x000fe20000000000 */
[----:B------:R-:W-:Y:S01]  /*08a0*/  IMAD.HI.U32 R11, R3, R16, RZ ;  /* 0x00000010030b7227 */ /* 0x000fe200078e00ff */
[----:B------:R-:W-:Y:S01]  /*08b0*/  IABS R53, R48 ;  /* 0x0000003000357213 */ /* 0x000fe20000000000 */
[----:B0-----:R0:W1:Y:S02]  /*08c0*/  MUFU.RCP R42, R41 ;  /* 0x00000029002a7308 */ /* 0x0010640000001000 */
[----:B------:R-:W-:Y:S01]  /*08d0*/  IMAD.MOV R15, RZ, RZ, -R9 ;  /* 0x000000ffff0f7224 */ /* 0x000fe200078e0a09 */
[----:B------:R-:W-:Y:S01]  /*08e0*/  LOP3.LUT R50, R4, 0x8, RZ, 0xfc, !PT ;  /* 0x0000000804327812 */ /* 0x000fe200078efcff */
[----:B------:R-:W-:Y:S01]  /*08f0*/  IMAD R9, R0, R13, R12 ;  /* 0x0000000d00097224 */ /* 0x000fe200078e020c */
[C---:B------:R-:W-:Y:S01]  /*0900*/  LOP3.LUT R12, R33.reuse, 0x7, RZ, 0xc0, !PT ;  /* 0x00000007210c7812 */ /* 0x040fe200078ec0ff */
[----:B------:R-:W-:Y:S01]  /*0910*/  IMAD.MOV R17, RZ, RZ, -R11 ;  /* 0x000000ffff117224 */ /* 0x000fe200078e0a0b */
[----:B------:R-:W-:Y:S01]  /*0920*/  LOP3.LUT R13, R30, 0xc00, RZ, 0xc0, !PT ;  /* 0x00000c001e0d7812 */ /* 0x000fe200078ec0ff */
[C---:B------:R-:W-:Y:S01]  /*0930*/  IMAD R11, R0.reuse, R15, R14 ;  /* 0x0000000f000b7224 */ /* 0x040fe200078e020e */
[C---:B------:R-:W-:Y:S01]  /*0940*/  ISETP.GT.U32.AND P0, PT, R0.reuse, R9, PT ;  /* 0x000000090000720c */ /* 0x040fe20003f04070 */
[----:B------:R-:W-:Y:S01]  /*0950*/  IMAD R6, R0, R17, R16 ;  /* 0x0000001100067224 */ /* 0x000fe200078e0210 */
[----:B------:R-:W-:Y:S01]  /*0960*/  LOP3.LUT R16, R4, 0x38, RZ, 0xfc, !PT ;  /* 0x0000003804107812 */ /* 0x000fe200078efcff */
[----:B------:R-:W-:Y:S01]  /*0970*/  IMAD R26, R12, 0x80, R13 ;  /* 0x000000800c1a7824 */ /* 0x000fe200078e020d */
[C---:B------:R-:W-:Y:S01]  /*0980*/  ISETP.GT.U32.AND P3, PT, R0.reuse, R11, PT ;  /* 0x0000000b0000720c */ /* 0x040fe20003f64070 */
[----:B------:R-:W-:Y:S01]  /*0990*/  IMAD.SHL.U32 R2, R33, 0x2, RZ ;  /* 0x0000000221027824 */ /* 0x000fe200078e00ff */
[----:B------:R-:W-:Y:S01]  /*09a0*/  ISETP.GT.U32.AND P4, PT, R0, R6, PT ;  /* 0x000000060000720c */ /* 0x000fe20003f84070 */
[----:B------:R-:W-:Y:S01]  /*09b0*/  IMAD.SHL.U32 R13, R12, 0x10, RZ ;  /* 0x000000100c0d7824 */ /* 0x000fe200078e00ff */
[----:B------:R-:W-:Y:S01]  /*09c0*/  IABS R14, R16 ;  /* 0x00000010000e7213 */ /* 0x000fe20000000000 */
[----:B------:R-:W-:Y:S01]  /*09d0*/  IMAD.SHL.U32 R12, R28, 0x2, RZ ;  /* 0x000000021c0c7824 */ /* 0x000fe200078e00ff */
[----:B------:R-:W-:-:S02]  /*09e0*/  LOP3.LUT R17, R4, 0x36, RZ, 0xfc, !PT ;  /* 0x0000003604117812 */ /* 0x000fc400078efcff */
[----:B------:R-:W-:Y:S01]  /*09f0*/  LOP3.LUT R13, R13, 0x30, R2, 0x78, !PT ;  /* 0x000000300d0d7812 */ /* 0x000fe200078e7802 */
[--C-:B------:R-:W-:Y:S01]  /*0a00*/  @!P0 IMAD.IADD R9, R9, 0x1, -R0.reuse ;  /* 0x0000000109098824 */ /* 0x100fe200078e0a00 */
[----:B------:R-:W-:Y:S01]  /*0a10*/  LOP3.LUT R27, R12, 0x90, R27, 0x78, !PT ;  /* 0x000000900c1b7812 */ /* 0x000fe200078e781b */
[----:B------:R-:W-:Y:S01]  /*0a20*/  IMAD.HI.U32 R12, R3, R14, RZ ;  /* 0x0000000e030c7227 */ /* 0x000fe200078e00ff */
[----:B------:R-:W-:Y:S02]  /*0a30*/  IABS R8, R17 ;  /* 0x0000001100087213 */ /* 0x000fe40000000000 */
[----:B------:R-:W-:Y:S01]  /*0a40*/  ISETP.GT.U32.AND P0, PT, R0, R9, PT ;  /* 0x000000090000720c */ /* 0x000fe20003f04070 */
[----:B------:R-:W-:Y:S01]  /*0a50*/  @!P3 IMAD.IADD R11, R11, 0x1, -R0 ;  /* 0x000000010b0bb824 */ /* 0x000fe200078e0a00 */
[----:B------:R-:W-:Y:S01]  /*0a60*/  ISETP.GE.AND P3, PT, R10, RZ, PT ;  /* 0x000000ff0a00720c */ /* 0x000fe20003f66270 */
[----:B------:R-:W-:Y:S01]  /*0a70*/  IMAD.IADD R26, R26, 0x1, R13 ;  /* 0x000000011a1a7824 */ /* 0x000fe200078e020d */
[----:B------:R-:W-:Y:S01]  /*0a80*/  IABS R54, R50 ;  /* 0x0000003200367213 */ /* 0x000fe20000000000 */
[----:B------:R-:W-:Y:S01]  /*0a90*/  IMAD.MOV R13, RZ, RZ, -R12 ;  /* 0x000000ffff0d7224 */ /* 0x000fe200078e0a0c */
[----:B------:R-:W-:Y:S01]  /*0aa0*/  ISETP.GT.U32.AND P5, PT, R0, R11, PT ;  /* 0x0000000b0000720c */ /* 0x000fe20003fa4070 */
[----:B------:R-:W-:Y:S01]  /*0ab0*/  @!P4 IMAD.IADD R6, R6, 0x1, -R0 ;  /* 0x000000010606c824 */ /* 0x000fe200078e0a00 */
[----:B------:R-:W-:Y:S01]  /*0ac0*/  IABS R12, R18 ;  /* 0x00000012000c7213 */ /* 0x000fe20000000000 */
[----:B------:R-:W-:Y:S01]  /*0ad0*/  IMAD.HI.U32 R5, R3, R8, RZ ;  /* 0x0000000803057227 */ /* 0x000fe200078e00ff */
[----:B------:R-:W-:-:S02]  /*0ae0*/  LOP3.LUT R59, R4, 0x6, RZ, 0xfc, !PT ;  /* 0x00000006043b7812 */ /* 0x000fc400078efcff */
[----:B------:R-:W-:Y:S01]  /*0af0*/  ISETP.GT.U32.AND P4, PT, R0, R6, PT ;  /* 0x000000060000720c */ /* 0x000fe20003f84070 */
[----:B------:R-:W-:Y:S01]  /*0b00*/  IMAD.MOV R15, RZ, RZ, -R5 ;  /* 0x000000ffff0f7224 */ /* 0x000fe200078e0a05 */
[----:B------:R-:W-:Y:S01]  /*0b10*/  LOP3.LUT R63, R4, 0x2, RZ, 0xfc, !PT ;  /* 0x00000002043f7812 */ /* 0x000fe200078efcff */
[----:B------:R-:W-:Y:S01]  /*0b20*/  IMAD R13, R0, R13, R14 ;  /* 0x0000000d000d7224 */ /* 0x000fe200078e020e */
[----:B------:R-:W-:Y:S01]  /*0b30*/  IABS R14, R20 ;  /* 0x00000014000e7213 */ /* 0x000fe20000000000 */
[----:B------:R-:W-:Y:S01]  /*0b40*/  IMAD.HI.U32 R5, R3, R12, RZ ;  /* 0x0000000c03057227 */ /* 0x000fe200078e00ff */
[----:B------:R-:W-:Y:S02]  /*0b50*/  LOP3.LUT R61, R4, 0x4, RZ, 0xfc, !PT ;  /* 0x00000004043d7812 */ /* 0x000fe400078efcff */
[----:B------:R-:W-:Y:S01]  /*0b60*/  ISETP.GT.U32.AND P6, PT, R0, R13, PT ;  /* 0x0000000d0000720c */ /* 0x000fe20003fc4070 */
[----:B------:R-:W-:Y:S01]  /*0b70*/  IMAD.MOV R5, RZ, RZ, -R5 ;  /* 0x000000ffff057224 */ /* 0x000fe200078e0a05 */
[----:B------:R-:W-:Y:S01]  /*0b80*/  IABS R57, R63 ;  /* 0x0000003f00397213 */ /* 0x000fe20000000000 */
[----:B------:R-:W-:Y:S01]  /*0b90*/  @!P0 IMAD.IADD R9, R9, 0x1, -R0 ;  /* 0x0000000109098824 */ /* 0x000fe200078e0a00 */
[----:B------:R-:W-:Y:S01]  /*0ba0*/  ISETP.GE.AND P0, PT, R16, RZ, PT ;  /* 0x000000ff1000720c */ /* 0x000fe20003f06270 */
[----:B------:R-:W-:Y:S01]  /*0bb0*/  IMAD R10, R0, R15, R8 ;  /* 0x0000000f000a7224 */ /* 0x000fe200078e0208 */
[----:B------:R-:W-:Y:S01]  /*0bc0*/  IABS R16, R21 ;  /* 0x0000001500107213 */ /* 0x000fe20000000000 */
[----:B------:R-:W-:Y:S01]  /*0bd0*/  IMAD.HI.U32 R8, R3, R14, RZ ;  /* 0x0000000e03087227 */ /* 0x000fe200078e00ff */
[----:B------:R-:W-:-:S02]  /*0be0*/  IABS R69, R31 ;  /* 0x0000001f00457213 */ /* 0x000fc40000000000 */
[----:B------:R-:W-:Y:S01]  /*0bf0*/  SHF.R.S32.HI R7, RZ, 0x6, R7 ;  /* 0x00000006ff077819 */ /* 0x000fe20000011407 */
[----:B------:R-:W-:Y:S01]  /*0c00*/  @!P5 IMAD.IADD R11, R11, 0x1, -R0 ;  /* 0x000000010b0bd824 */ /* 0x000fe200078e0a00 */
[----:B------:R-:W-:Y:S01]  /*0c10*/  ISETP.GE.AND P5, PT, R17, RZ, PT ;  /* 0x000000ff1100720c */ /* 0x000fe20003fa6270 */
[----:B------:R-:W-:Y:S02]  /*0c20*/  IMAD R15, R0, R5, R12 ;  /* 0x00000005000f7224 */ /* 0x000fe400078e020c */
[----:B------:R-:W-:Y:S02]  /*0c30*/  IMAD.MOV.U32 R5, RZ, RZ, R9 ;  /* 0x000000ffff057224 */ /* 0x000fe400078e0009 */
[----:B------:R-:W-:Y:S02]  /*0c40*/  IMAD.MOV R9, RZ, RZ, -R8 ;  /* 0x000000ffff097224 */ /* 0x000fe400078e0a08 */
[----:B------:R-:W-:Y:S02]  /*0c50*/  IMAD.MOV.U32 R8, RZ, RZ, R11 ;  /* 0x000000ffff087224 */ /* 0x000fe400078e000b */
[----:B------:R-:W-:Y:S01]  /*0c60*/  @!P4 IMAD.IADD R6, R6, 0x1, -R0 ;  /* 0x000000010606c824 */ /* 0x000fe200078e0a00 */
[C---:B------:R-:W-:Y:S01]  /*0c70*/  ISETP.GT.U32.AND P4, PT, R0.reuse, R10, PT ;  /* 0x0000000a0000720c */ /* 0x040fe20003f84070 */
[----:B------:R-:W-:Y:S01]  /*0c80*/  @!P2 IMAD.MOV R8, RZ, RZ, -R8 ;  /* 0x000000ffff08a224 */ /* 0x000fe200078e0a08 */
[----:B------:R-:W-:Y:S01]  /*0c90*/  ISETP.GT.U32.AND P2, PT, R0, R15, PT ;  /* 0x0000000f0000720c */ /* 0x000fe20003f44070 */
[----:B------:R-:W-:Y:S01]  /*0ca0*/  @!P6 IMAD.IADD R13, R13, 0x1, -R0 ;  /* 0x000000010d0de824 */ /* 0x000fe200078e0a00 */
[----:B------:R-:W-:Y:S01]  /*0cb0*/  ISETP.GE.AND P6, PT, R18, RZ, PT ;  /* 0x000000ff1200720c */ /* 0x000fe20003fc6270 */
[----:B------:R-:W-:Y:S01]  /*0cc0*/  @!P1 IMAD.MOV R5, RZ, RZ, -R5 ;  /* 0x000000ffff059224 */ /* 0x000fe200078e0a05 */
[----:B------:R-:W-:Y:S01]  /*0cd0*/  LOP3.LUT R18, R4, 0x30, RZ, 0xfc, !PT ;  /* 0x0000003004127812 */ /* 0x000fe200078efcff */
[----:B------:R-:W-:-:S02]  /*0ce0*/  IMAD R12, R0, R9, R14 ;  /* 0x00000009000c7224 */ /* 0x000fc400078e020e */
[----:B------:R-:W-:Y:S01]  /*0cf0*/  IMAD.HI.U32 R11, R3, R16, RZ ;  /* 0x00000010030b7227 */ /* 0x000fe200078e00ff */
[----:B------:R-:W-:-:S03]  /*0d00*/  IABS R17, R18 ;  /* 0x0000001200117213 */ /* 0x000fc60000000000 */
[--C-:B------:R-:W-:Y:S01]  /*0d10*/  @!P4 IMAD.IADD R10, R10, 0x1, -R0.reuse ;  /* 0x000000010a0ac824 */ /* 0x100fe200078e0a00 */
[C---:B------:R-:W-:Y:S01]  /*0d20*/  ISETP.GT.U32.AND P4, PT, R0.reuse, R13, PT ;  /* 0x0000000d0000720c */ /* 0x040fe20003f84070 */
[----:B------:R-:W-:Y:S02]  /*0d30*/  @!P2 IMAD.IADD R15, R15, 0x1, -R0 ;  /* 0x000000010f0fa824 */ /* 0x000fe400078e0a00 */
[C---:B------:R-:W-:Y:S01]  /*0d40*/  IMAD.HI.U32 R9, R3.reuse, R17, RZ ;  /* 0x0000001103097227 */ /* 0x040fe200078e00ff */
[C---:B------:R-:W-:Y:S02]  /*0d50*/  ISETP.GT.U32.AND P1, PT, R0.reuse, R10, PT ;  /* 0x0000000a0000720c */ /* 0x040fe40003f24070 */
[----:B------:R-:W-:Y:S01]  /*0d60*/  ISETP.GT.U32.AND P2, PT, R0, R15, PT ;  /* 0x0000000f0000720c */ /* 0x000fe20003f44070 */
[----:B------:R-:W-:Y:S02]  /*0d70*/  IMAD.MOV R14, RZ, RZ, -R9 ;  /* 0x000000ffff0e7224 */ /* 0x000fe400078e0a09 */
[----:B------:R-:W-:-:S04]  /*0d80*/  IMAD.HI.U32 R9, R3, R19, RZ ;  /* 0x0000001303097227 */ /* 0x000fc800078e00ff */
[----:B------:R-:W-:Y:S02]  /*0d90*/  IMAD.MOV R11, RZ, RZ, -R11 ;  /* 0x000000ffff0b7224 */ /* 0x000fe400078e0a0b */
[----:B------:R-:W-:Y:S02]  /*0da0*/  IMAD R17, R0, R14, R17 ;  /* 0x0000000e00117224 */ /* 0x000fe400078e0211 */
[--C-:B------:R-:W-:Y:S01]  /*0db0*/  @!P1 IMAD.IADD R10, R10, 0x1, -R0.reuse ;  /* 0x000000010a0a9824 */ /* 0x100fe200078e0a00 */
[----:B------:R-:W-:Y:S01]  /*0dc0*/  ISETP.GE.AND P1, PT, R18, RZ, PT ;  /* 0x000000ff1200720c */ /* 0x000fe20003f26270 */
[----:B------:R-:W-:Y:S01]  /*0dd0*/  @!P4 IMAD.IADD R13, R13, 0x1, -R0 ;  /* 0x000000010d0dc824 */ /* 0x000fe200078e0a00 */
[C---:B------:R-:W-:Y:S01]  /*0de0*/  ISETP.GT.U32.AND P4, PT, R0.reuse, R12, PT ;  /* 0x0000000c0000720c */ /* 0x040fe20003f84070 */
[----:B------:R-:W-:Y:S02]  /*0df0*/  IMAD.MOV R18, RZ, RZ, -R9 ;  /* 0x000000ffff127224 */ /* 0x000fe400078e0a09 */
[----:B------:R-:W-:-:S02]  /*0e00*/  IMAD R14, R0, R11, R16 ;  /* 0x0000000b000e7224 */ /* 0x000fc400078e0210 */
[----:B------:R-:W-:Y:S02]  /*0e10*/  @!P2 IMAD.IADD R15, R15, 0x1, -R0 ;  /* 0x000000010f0fa824 */ /* 0x000fe400078e0a00 */
[----:B------:R-:W-:Y:S01]  /*0e20*/  @!P3 IMAD.MOV R6, RZ, RZ, -R6 ;  /* 0x000000ffff06b224 */ /* 0x000fe200078e0a06 */
[----:B------:R-:W-:Y:S01]  /*0e30*/  ISETP.GE.AND P3, PT, R20, RZ, PT ;  /* 0x000000ff1400720c */ /* 0x000fe20003f66270 */
[----:B------:R-:W-:Y:S01]  /*0e40*/  IMAD.MOV.U32 R9, RZ, RZ, R13 ;  /* 0x000000ffff097224 */ /* 0x000fe200078e000d */
[C---:B------:R-:W-:Y:S01]  /*0e50*/  ISETP.GT.U32.AND P2, PT, R0.reuse, R14, PT ;  /* 0x0000000e0000720c */ /* 0x040fe20003f44070 */
[----:B------:R-:W-:Y:S01]  /*0e60*/  IMAD R19, R0, R18, R19 ;  /* 0x0000001200137224 */ /* 0x000fe200078e0213 */
[C---:B------:R-:W-:Y:S01]  /*0e70*/  LOP3.LUT R20, R4.reuse, 0x2a, RZ, 0xfc, !PT ;  /* 0x0000002a04147812 */ /* 0x040fe200078efcff */
[----:B------:R-:W-:Y:S01]  /*0e80*/  IMAD.MOV.U32 R11, RZ, RZ, R15 ;  /* 0x000000ffff0b7224 */ /* 0x000fe200078e000f */
[----:B------:R-:W-:Y:S01]  /*0e90*/  LOP3.LUT R15, R4, 0x28, RZ, 0xfc, !PT ;  /* 0x00000028040f7812 */ /* 0x000fe200078efcff */
[----:B------:R-:W-:Y:S01]  /*0ea0*/  @!P0 IMAD.MOV R9, RZ, RZ, -R9 ;  /* 0x000000ffff098224 */ /* 0x000fe200078e0a09 */
[C---:B------:R-:W-:Y:S01]  /*0eb0*/  ISETP.GT.U32.AND P0, PT, R0.reuse, R17, PT ;  /* 0x000000110000720c */ /* 0x040fe20003f04070 */
[----:B------:R-:W-:Y:S01]  /*0ec0*/  @!P6 IMAD.MOV R11, RZ, RZ, -R11 ;  /* 0x000000ffff0be224 */ /* 0x000fe200078e0a0b */
[----:B------:R-:W-:Y:S01]  /*0ed0*/  ISETP.GT.U32.AND P6, PT, R0, R19, PT ;  /* 0x000000130000720c */ /* 0x000fe20003fc4070 */
[----:B------:R-:W-:Y:S01]  /*0ee0*/  @!P5 IMAD.MOV R10, RZ, RZ, -R10 ;  /* 0x000000ffff0ad224 */ /* 0x000fe200078e0a0a */
[----:B------:R-:W-:Y:S01]  /*0ef0*/  IABS R16, R20 ;  /* 0x0000001400107213 */ /* 0x000fe20000000000 */
[--C-:B------:R-:W-:Y:S01]  /*0f00*/  @!P4 IMAD.IADD R12, R12, 0x1, -R0.reuse ;  /* 0x000000010c0cc824 */ /* 0x100fe200078e0a00 */
[----:B------:R-:W-:Y:S01]  /*0f10*/  ISETP.GE.AND P5, PT, R21, RZ, PT ;  /* 0x000000ff1500720c */ /* 0x000fe20003fa6270 */
[----:B------:R-:W-:Y:S01]  /*0f20*/  @!P2 IMAD.IADD R14, R14, 0x1, -R0 ;  /* 0x000000010e0ea824 */ /* 0x000fe200078e0a00 */
[----:B------:R-:W-:Y:S01]  /*0f30*/  IABS R21, R15 ;  /* 0x0000000f00157213 */ /* 0x000fe20000000000 */
[----:B------:R-:W-:Y:S01]  /*0f40*/  IMAD.HI.U32 R13, R3, R16, RZ ;  /* 0x00000010030d7227 */ /* 0x000fe200078e00ff */
[----:B------:R-:W-:-:S03]  /*0f50*/  ISETP.GT.U32.AND P4, PT, R0, R12, PT ;  /* 0x0000000c0000720c */ /* 0x000fc60003f84070 */
[----:B------:R-:W-:Y:S02]  /*0f60*/  IMAD.MOV R13, RZ, RZ, -R13 ;  /* 0x000000ffff0d7224 */ /* 0x000fe400078e0a0d */
[--C-:B------:R-:W-:Y:S01]  /*0f70*/  @!P0 IMAD.IADD R17, R17, 0x1, -R0.reuse ;  /* 0x0000000111118824 */ /* 0x100fe200078e0a00 */
[----:B------:R-:W-:Y:S01]  /*0f80*/  ISETP.GE.AND P0, PT, R20, RZ, PT ;  /* 0x000000ff1400720c */ /* 0x000fe20003f06270 */
[----:B------:R-:W-:Y:S01]  /*0f90*/  @!P6 IMAD.IADD R19, R19, 0x1, -R0 ;  /* 0x000000011313e824 */ /* 0x000fe200078e0a00 */
[C---:B------:R-:W-:Y:S01]  /*0fa0*/  ISETP.GT.U32.AND P6, PT, R0.reuse, R14, PT ;  /* 0x0000000e0000720c */ /* 0x040fe20003fc4070 */
[C---:B------:R-:W-:Y:S01]  /*0fb0*/  IMAD R16, R0.reuse, R13, R16 ;  /* 0x0000000d00107224 */ /* 0x040fe200078e0210 */
[----:B------:R-:W-:Y:S01]  /*0fc0*/  ISETP.GT.U32.AND P2, PT, R0, R17, PT ;  /* 0x000000110000720c */ /* 0x000fe20003f44070 */
[----:B------:R-:W-:Y:S01]  /*0fd0*/  IMAD.HI.U32 R13, R3, R21, RZ ;  /* 0x00000015030d7227 */ /* 0x000fe200078e00ff */
[----:B------:R-:W-:-:S03]  /*0fe0*/  LOP3.LUT R20, R4, 0x26, RZ, 0xfc, !PT ;  /* 0x0000002604147812 */ /* 0x000fc600078efcff */
[----:B------:R-:W-:Y:S01]  /*0ff0*/  IMAD.MOV R13, RZ, RZ, -R13 ;  /* 0x000000ffff0d7224 */ /* 0x000fe200078e0a0d */
[----:B------:R-:W-:Y:S01]  /*1000*/  IABS R18, R20 ;  /* 0x0000001400127213 */ /* 0x000fe20000000000 */
[--C-:B------:R-:W-:Y:S01]  /*1010*/  @!P4 IMAD.IADD R12, R12, 0x1, -R0.reuse ;  /* 0x000000010c0cc824 */ /* 0x100fe200078e0a00 */
[----:B------:R-:W-:Y:S01]  /*1020*/  ISETP.GE.AND P4, PT, R22, RZ, PT ;  /* 0x000000ff1600720c */ /* 0x000fe20003f86270 */
[----:B------:R-:W-:Y:S01]  /*1030*/  IMAD R21, R0, R13, R21 ;  /* 0x0000000d00157224 */ /* 0x000fe200078e0215 */
[----:B------:R-:W-:Y:S01]  /*1040*/  IABS R22, R35 ;  /* 0x0000002300167213 */ /* 0x000fe20000000000 */
[--C-:B------:R-:W-:Y:S02]  /*1050*/  @!P6 IMAD.IADD R14, R14, 0x1, -R0.reuse ;  /* 0x000000010e0ee824 */ /* 0x100fe400078e0a00 */
[----:B------:R-:W-:Y:S01]  /*1060*/  @!P2 IMAD.IADD R17, R17, 0x1, -R0 ;  /* 0x000000011111a824 */ /* 0x000fe200078e0a00 */
[C---:B------:R-:W-:Y:S01]  /*1070*/  ISETP.GT.U32.AND P6, PT, R0.reuse, R21, PT ;  /* 0x000000150000720c */ /* 0x040fe20003fc4070 */
[----:B------:R-:W-:Y:S01]  /*1080*/  @!P3 IMAD.MOV R12, RZ, RZ, -R12 ;  /* 0x000000ffff0cb224 */ /* 0x000fe200078e0a0c */
[C---:B------:R-:W-:Y:S01]  /*1090*/  ISETP.GT.U32.AND P2, PT, R0.reuse, R16, PT ;  /* 0x000000100000720c */ /* 0x040fe20003f44070 */
[----:B------:R-:W-:Y:S01]  /*10a0*/  IMAD.HI.U32 R13, R3, R18, RZ ;  /* 0x00000012030d7227 */ /* 0x000fe200078e00ff */
[----:B------:R-:W-:-:S03]  /*10b0*/  ISETP.GT.U32.AND P3, PT, R0, R19, PT ;  /* 0x000000130000720c */ /* 0x000fc60003f64070 */
[----:B------:R-:W-:Y:S02]  /*10c0*/  IMAD.MOV R13, RZ, RZ, -R13 ;  /* 0x000000ffff0d7224 */ /* 0x000fe400078e0a0d */
[----:B------:R-:W-:Y:S02]  /*10d0*/  @!P5 IMAD.MOV R14, RZ, RZ, -R14 ;  /* 0x000000ffff0ed224 */ /* 0x000fe400078e0a0e */
[----:B------:R-:W-:Y:S02]  /*10e0*/  IMAD R18, R0, R13, R18 ;  /* 0x0000000d00127224 */ /* 0x000fe400078e0212 */
[--C-:B------:R-:W-:Y:S02]  /*10f0*/  @!P6 IMAD.IADD R21, R21, 0x1, -R0.reuse ;  /* 0x000000011515e824 */ /* 0x100fe400078e0a00 */
[----:B------:R-:W-:Y:S01]  /*1100*/  @!P2 IMAD.IADD R16, R16, 0x1, -R0 ;  /* 0x000000011010a824 */ /* 0x000fe200078e0a00 */
[----:B------:R-:W-:Y:S01]  /*1110*/  ISETP.GE.AND P2, PT, R20, RZ, PT ;  /* 0x000000ff1400720c */ /* 0x000fe20003f46270 */
[----:B------:R-:W-:Y:S01]  /*1120*/  IMAD.HI.U32 R20, R3, R22, RZ ;  /* 0x0000001603147227 */ /* 0x000fe200078e00ff */
[----:B------:R-:W-:-:S02]  /*1130*/  ISETP.GT.U32.AND P5, PT, R0, R21, PT ;  /* 0x000000150000720c */ /* 0x000fc40003fa4070 */
[C---:B------:R-:W-:Y:S01]  /*1140*/  ISETP.GT.U32.AND P6, PT, R0.reuse, R18, PT ;  /* 0x000000120000720c */ /* 0x040fe20003fc4070 */
[----:B------:R-:W-:Y:S02]  /*1150*/  IMAD.MOV.U32 R13, RZ, RZ, R17 ;  /* 0x000000ffff0d7224 */ /* 0x000fe400078e0011 */
[----:B------:R-:W-:Y:S02]  /*1160*/  IMAD.MOV R17, RZ, RZ, -R20 ;  /* 0x000000ffff117224 */ /* 0x000fe400078e0a14 */
[----:B------:R-:W-:Y:S01]  /*1170*/  @!P3 IMAD.IADD R19, R19, 0x1, -R0 ;  /* 0x000000011313b824 */ /* 0x000fe200078e0a00 */
[----:B------:R-:W-:Y:S01]  /*1180*/  ISETP.GE.AND P3, PT, R15, RZ, PT ;  /* 0x000000ff0f00720c */ /* 0x000fe20003f66270 */
[----:B------:R-:W-:Y:S01]  /*1190*/  IMAD R20, R0, R17, R22 ;  /* 0x0000001100147224 */ /* 0x000fe200078e0216 */
[----:B------:R-:W-:Y:S01]  /*11a0*/  IABS R22, R37 ;  /* 0x0000002500167213 */ /* 0x000fe20000000000 */
[----:B------:R-:W-:-:S04]  /*11b0*/  IMAD.HI.U32 R15, R3, R23, RZ ;  /* 0x00000017030f7227 */ /* 0x000fc800078e00ff */
[----:B------:R-:W-:Y:S01]  /*11c0*/  @!P5 IMAD.IADD R21, R21, 0x1, -R0 ;  /* 0x000000011515d824 */ /* 0x000fe200078e0a00 */
[C---:B------:R-:W-:Y:S01]  /*11d0*/  ISETP.GT.U32.AND P5, PT, R0.reuse, R20, PT ;  /* 0x000000140000720c */ /* 0x040fe20003fa4070 */
[----:B------:R-:W-:Y:S02]  /*11e0*/  IMAD.MOV R15, RZ, RZ, -R15 ;  /* 0x000000ffff0f7224 */ /* 0x000fe400078e0a0f */
[----:B------:R-:W-:Y:S01]  /*11f0*/  @!P1 IMAD.MOV R13, RZ, RZ, -R13 ;  /* 0x000000ffff0d9224 */ /* 0x000fe200078e0a0d */
[C---:B------:R-:W-:Y:S01]  /*1200*/  ISETP.GT.U32.AND P1, PT, R0.reuse, R16, PT ;  /* 0x000000100000720c */ /* 0x040fe20003f24070 */
[----:B------:R-:W-:Y:S02]  /*1210*/  IMAD R23, R0, R15, R23 ;  /* 0x0000000f00177224 */ /* 0x000fe400078e0217 */
[----:B------:R-:W-:Y:S02]  /*1220*/  IMAD.MOV.U32 R15, RZ, RZ, R19 ;  /* 0x000000ffff0f7224 */ /* 0x000fe400078e0013 */
[----:B------:R-:W-:-:S04]  /*1230*/  IMAD.HI.U32 R17, R3, R25, RZ ;  /* 0x0000001903117227 */ /* 0x000fc800078e00ff */
[----:B------:R-:W-:Y:S01]  /*1240*/  @!P4 IMAD.MOV R15, RZ, RZ, -R15 ;  /* 0x000000ffff0fc224 */ /* 0x000fe200078e0a0f */
[----:B------:R-:W-:Y:S01]  /*1250*/  ISETP.GT.U32.AND P4, PT, R0, R23, PT ;  /* 0x000000170000720c */ /* 0x000fe20003f84070 */
[----:B------:R-:W-:Y:S02]  /*1260*/  @!P5 IMAD.IADD R20, R20, 0x1, -R0 ;  /* 0x000000011414d824 */ /* 0x000fe400078e0a00 */
[----:B------:R-:W-:Y:S02]  /*1270*/  IMAD.MOV R17, RZ, RZ, -R17 ;  /* 0x000000ffff117224 */ /* 0x000fe400078e0a11 */
[----:B------:R-:W-:Y:S01]  /*1280*/  IMAD.HI.U32 R19, R3, R22, RZ ;  /* 0x0000001603137227 */ /* 0x000fe200078e00ff */
[----:B------:R-:W-:-:S03]  /*1290*/  ISETP.GT.U32.AND P5, PT, R0, R20, PT ;  /* 0x000000140000720c */ /* 0x000fc60003fa4070 */
[----:B------:R-:W-:Y:S02]  /*12a0*/  IMAD R25, R0, R17, R25 ;  /* 0x0000001100197224 */ /* 0x000fe400078e0219 */
[--C-:B------:R-:W-:Y:S01]  /*12b0*/  @!P1 IMAD.IADD R16, R16, 0x1, -R0.reuse ;  /* 0x0000000110109824 */ /* 0x100fe200078e0a00 */
[----:B------:R-:W-:Y:S01]  /*12c0*/  ISETP.GE.AND P1, PT, R24, RZ, PT ;  /* 0x000000ff1800720c */ /* 0x000fe20003f26270 */
[----:B------:R-:W-:Y:S01]  /*12d0*/  @!P4 IMAD.IADD R23, R23, 0x1, -R0 ;  /* 0x000000011717c824 */ /* 0x000fe200078e0a00 */
[----:B------:R-:W-:Y:S01]  /*12e0*/  LOP3.LUT R24, R4, 0x1c, RZ, 0xfc, !PT ;  /* 0x0000001c04187812 */ /* 0x000fe200078efcff */
[----:B------:R-:W-:Y:S02]  /*12f0*/  IMAD.MOV.U32 R17, RZ, RZ, R21 ;  /* 0x000000ffff117224 */ /* 0x000fe400078e0015 */
[----:B------:R-:W-:Y:S02]  /*1300*/  IMAD.MOV R19, RZ, RZ, -R19 ;  /* 0x000000ffff137224 */ /* 0x000fe400078e0a13 */
[----:B------:R-:W-:Y:S01]  /*1310*/  @!P0 IMAD.MOV R16, RZ, RZ, -R16 ;  /* 0x000000ffff108224 */ /* 0x000fe200078e0a10 */
[C---:B------:R-:W-:Y:S01]  /*1320*/  ISETP.GT.U32.AND P0, PT, R0.reuse, R23, PT ;  /* 0x000000170000720c */ /* 0x040fe20003f04070 */
[----:B------:R-:W-:Y:S01]  /*1330*/  @!P3 IMAD.MOV R17, RZ, RZ, -R17 ;  /* 0x000000ffff11b224 */ /* 0x000fe200078e0a11 */
[C---:B------:R-:W-:Y:S01]  /*1340*/  ISETP.GT.U32.AND P3, PT, R0.reuse, R25, PT ;  /* 0x000000190000720c */ /* 0x040fe20003f64070 */
[----:B------:R-:W-:-:S02]  /*1350*/  IMAD R21, R0, R19, R22 ;  /* 0x0000001300157224 */ /* 0x000fc400078e0216 */
[--C-:B------:R-:W-:Y:S01]  /*1360*/  @!P6 IMAD.IADD R18, R18, 0x1, -R0.reuse ;  /* 0x000000011212e824 */ /* 0x100fe200078e0a00 */
[----:B------:R-:W-:Y:S01]  /*1370*/  ISETP.GE.AND P6, PT, R35, RZ, PT ;  /* 0x000000ff2300720c */ /* 0x000fe20003fc6270 */
[----:B------:R-:W-:Y:S01]  /*1380*/  @!P5 IMAD.IADD R20, R20, 0x1, -R0 ;  /* 0x000000011414d824 */ /* 0x000fe200078e0a00 */
[----:B------:R-:W-:Y:S01]  /*1390*/  IABS R35, R24 ;  /* 0x0000001800237213 */ /* 0x000fe20000000000 */
[C---:B------:R-:W-:Y:S01]  /*13a0*/  IMAD.HI.U32 R46, R3.reuse, R54, RZ ;  /* 0x00000036032e7227 */ /* 0x040fe200078e00ff */
[C---:B------:R-:W-:Y:S02]  /*13b0*/  ISETP.GT.U32.AND P5, PT, R0.reuse, R21, PT ;  /* 0x000000150000720c */ /* 0x040fe40003fa4070 */
[----:B------:R-:W-:Y:S01]  /*13c0*/  ISETP.GT.U32.AND P4, PT, R0, R18, PT ;  /* 0x000000120000720c */ /* 0x000fe20003f84070 */
[----:B------:R-:W-:-:S04]  /*13d0*/  IMAD.HI.U32 R19, R3, R35, RZ ;  /* 0x0000002303137227 */ /* 0x000fc800078e00ff */
[----:B------:R-:W-:Y:S02]  /*13e0*/  IMAD.MOV R19, RZ, RZ, -R19 ;  /* 0x000000ffff137224 */ /* 0x000fe400078e0a13 */
[--C-:B------:R-:W-:Y:S01]  /*13f0*/  @!P0 IMAD.IADD R23, R23, 0x1, -R0.reuse ;  /* 0x0000000117178824 */ /* 0x100fe200078e0a00 */
[----:B------:R-:W-:Y:S01]  /*1400*/  ISETP.GE.AND P0, PT, R37, RZ, PT ;  /* 0x000000ff2500720c */ /* 0x000fe20003f06270 */
[--C-:B------:R-:W-:Y:S01]  /*1410*/  @!P3 IMAD.IADD R25, R25, 0x1, -R0.reuse ;  /* 0x000000011919b824 */ /* 0x100fe200078e0a00 */
[----:B------:R-:W-:Y:S01]  /*1420*/  ISETP.GE.AND P3, PT, R24, RZ, PT ;  /* 0x000000ff1800720c */ /* 0x000fe20003f66270 */
[C---:B------:R-:W-:Y:S02]  /*1430*/  IMAD R35, R0.reuse, R19, R35 ;  /* 0x0000001300237224 */ /* 0x040fe400078e0223 */
[--C-:B------:R-:W-:Y:S01]  /*1440*/  @!P5 IMAD.IADD R21, R21, 0x1, -R0.reuse ;  /* 0x000000011515d824 */ /* 0x100fe200078e0a00 */
[----:B------:R-:W-:Y:S01]  /*1450*/  ISETP.GT.U32.AND P5, PT, R0, R25, PT ;  /* 0x000000190000720c */ /* 0x000fe20003fa4070 */
[----:B------:R-:W-:Y:S01]  /*1460*/  IMAD.MOV.U32 R19, RZ, RZ, R23 ;  /* 0x000000ffff137224 */ /* 0x000fe200078e0017 */
[----:B------:R-:W-:Y:S01]  /*1470*/  IABS R23, R44 ;  /* 0x0000002c00177213 */ /* 0x000fe20000000000 */
[----:B------:R-:W-:Y:S01]  /*1480*/  @!P4 IMAD.IADD R18, R18, 0x1, -R0 ;  /* 0x000000011212c824 */ /* 0x000fe200078e0a00 */
[----:B------:R-:W-:Y:S01]  /*1490*/  ISETP.GE.AND P4, PT, R36, RZ, PT ;  /* 0x000000ff2400720c */ /* 0x000fe20003f86270 */
[----:B------:R-:W-:Y:S01]  /*14a0*/  @!P1 IMAD.MOV R19, RZ, RZ, -R19 ;  /* 0x000000ffff139224 */ /* 0x000fe200078e0a13 */
[----:B------:R-:W-:Y:S01]  /*14b0*/  ISETP.GT.U32.AND P1, PT, R0, R35, PT ;  /* 0x000000230000720c */ /* 0x000fe20003f24070 */
[----:B------:R-:W-:Y:S01]  /*14c0*/  IMAD.HI.U32 R24, R3, R39, RZ ;  /* 0x0000002703187227 */ /* 0x000fe200078e00ff */
[----:B------:R-:W-:-:S03]  /*14d0*/  LOP3.LUT R36, R4, 0x1a, RZ, 0xfc, !PT ;  /* 0x0000001a04247812 */ /* 0x000fc600078efcff */
[----:B------:R-:W-:Y:S01]  /*14e0*/  IMAD.MOV R24, RZ, RZ, -R24 ;  /* 0x000000ffff187224 */ /* 0x000fe200078e0a18 */
[----:B------:R-:W-:Y:S01]  /*14f0*/  IABS R37, R36 ;  /* 0x0000002400257213 */ /* 0x000fe20000000000 */
[----:B------:R-:W-:Y:S01]  /*1500*/  @!P2 IMAD.MOV R18, RZ, RZ, -R18 ;  /* 0x000000ffff12a224 */ /* 0x000fe200078e0a12 */
[----:B------:R-:W-:Y:S01]  /*1510*/  ISETP.GT.U32.AND P2, PT, R0, R21, PT ;  /* 0x000000150000720c */ /* 0x000fe20003f44070 */
[----:B------:R-:W-:Y:S01]  /*1520*/  @!P5 IMAD.IADD R25, R25, 0x1, -R0 ;  /* 0x000000011919d824 */ /* 0x000fe200078e0a00 */
[----:B------:R-:W-:Y:S01]  /*1530*/  ISETP.GE.AND P5, PT, R38, RZ, PT ;  /* 0x000000ff2600720c */ /* 0x000fe20003fa6270 */
[----:B------:R-:W-:Y:S01]  /*1540*/  IMAD.HI.U32 R22, R3, R37, RZ ;  /* 0x0000002503167227 */ /* 0x000fe200078e00ff */
[----:B------:R-:W-:-:S03]  /*1550*/  LOP3.LUT R38, R4, 0x12, RZ, 0xfc, !PT ;  /* 0x0000001204267812 */ /* 0x000fc600078efcff */
[C---:B------:R-:W-:Y:S01]  /*1560*/  IMAD R39, R0.reuse, R24, R39 ;  /* 0x0000001800277224 */ /* 0x040fe200078e0227 */
[----:B------:R-:W-:Y:S01]  /*1570*/  IABS R43, R38 ;  /* 0x00000026002b7213 */ /* 0x000fe20000000000 */
[----:B------:R-:W-:Y:S02]  /*1580*/  @!P1 IMAD.IADD R35, R35, 0x1, -R0 ;  /* 0x0000000123239824 */ /* 0x000fe400078e0a00 */
[----:B------:R-:W-:Y:S01]  /*1590*/  IMAD.MOV.U32 R24, RZ, RZ, R25 ;  /* 0x000000ffff187224 */ /* 0x000fe200078e0019 */
[C---:B------:R-:W-:Y:S01]  /*15a0*/  ISETP.GT.U32.AND P1, PT, R0.reuse, R39, PT ;  /* 0x000000270000720c */ /* 0x040fe20003f24070 */
[----:B------:R-:W-:Y:S02]  /*15b0*/  IMAD.MOV R22, RZ, RZ, -R22 ;  /* 0x000000ffff167224 */ /* 0x000fe400078e0a16 */
[----:B------:R-:W-:Y:S01]  /*15c0*/  @!P4 IMAD.MOV R24, RZ, RZ, -R24 ;  /* 0x000000ffff18c224 */ /* 0x000fe200078e0a18 */
[C---:B------:R-:W-:Y:S01]  /*15d0*/  ISETP.GT.U32.AND P4, PT, R0.reuse, R35, PT ;  /* 0x000000230000720c */ /* 0x040fe20003f84070 */
[----:B------:R-:W-:-:S02]  /*15e0*/  IMAD R37, R0, R22, R37 ;  /* 0x0000001600257224 */ /* 0x000fc400078e0225 */
[----:B------:R-:W-:-:S04]  /*15f0*/  IMAD.HI.U32 R22, R3, R23, RZ ;  /* 0x0000001703167227 */ /* 0x000fc800078e00ff */
[----:B------:R-:W-:Y:S01]  /*1600*/  @!P2 IMAD.IADD R21, R21, 0x1, -R0 ;  /* 0x000000011515a824 */ /* 0x000fe200078e0a00 */
[----:B------:R-:W-:Y:S01]  /*1610*/  ISETP.GT.U32.AND P2, PT, R0, R37, PT ;  /* 0x000000250000720c */ /* 0x000fe20003f44070 */
[----:B------:R-:W-:Y:S02]  /*1620*/  IMAD.MOV R25, RZ, RZ, -R22 ;  /* 0x000000ffff197224 */ /* 0x000fe400078e0a16 */
[----:B------:R-:W-:Y:S01]  /*1630*/  @!P6 IMAD.MOV R20, RZ, RZ, -R20 ;  /* 0x000000ffff14e224 */ /* 0x000fe200078e0a14 */
[----:B------:R-:W-:Y:S01]  /*1640*/  ISETP.GE.AND P6, PT, R36, RZ, PT ;  /* 0x000000ff2400720c */ /* 0x000fe20003fc6270 */
[----:B------:R-:W-:Y:S01]  /*1650*/  IMAD R25, R0, R25, R23 ;  /* 0x0000001900197224 */ /* 0x000fe200078e0217 */
[----:B------:R-:W-:Y:S01]  /*1660*/  LOP3.LUT R36, R4, 0x14, RZ, 0xfc, !PT ;  /* 0x0000001404247812 */ /* 0x000fe200078efcff */
[--C-:B------:R-:W-:Y:S02]  /*1670*/  @!P1 IMAD.IADD R39, R39, 0x1, -R0.reuse ;  /* 0x0000000127279824 */ /* 0x100fe400078e0a00 */
[----:B------:R-:W-:Y:S01]  /*1680*/  @!P4 IMAD.IADD R35, R35, 0x1, -R0 ;  /* 0x000000012323c824 */ /* 0x000fe200078e0a00 */
[----:B0-----:R-:W-:Y:S01]  /*1690*/  IABS R41, R36 ;  /* 0x0000002400297213 */ /* 0x001fe20000000000 */
[----:B------:R-:W-:Y:S01]  /*16a0*/  IMAD.HI.U32 R23, R3, R43, RZ ;  /* 0x0000002b03177227 */ /* 0x000fe200078e00ff */
[----:B------:R-:W-:-:S02]  /*16b0*/  ISETP.GT.U32.AND P4, PT, R0, R25, PT ;  /* 0x000000190000720c */ /* 0x000fc40003f84070 */
[----:B------:R-:W-:Y:S01]  /*16c0*/  ISETP.GT.U32.AND P1, PT, R0, R39, PT ;  /* 0x000000270000720c */ /* 0x000fe20003f24070 */
[----:B------:R-:W-:Y:S02]  /*16d0*/  @!P2 IMAD.IADD R37, R37, 0x1, -R0 ;  /* 0x000000012525a824 */ /* 0x000fe400078e0a00 */
[----:B------:R-:W-:-:S03]  /*16e0*/  IMAD.HI.U32 R22, R3, R41, RZ ;  /* 0x0000002903167227 */ /* 0x000fc600078e00ff */
[C---:B------:R-:W-:Y:S01]  /*16f0*/  ISETP.GT.U32.AND P2, PT, R0.reuse, R37, PT ;  /* 0x000000250000720c */ /* 0x040fe20003f44070 */
[----:B------:R-:W-:Y:S02]  /*1700*/  IMAD.MOV R22, RZ, RZ, -R22 ;  /* 0x000000ffff167224 */ /* 0x000fe400078e0a16 */
[----:B------:R-:W-:Y:S02]  /*1710*/  IMAD.MOV R23, RZ, RZ, -R23 ;  /* 0x000000ffff177224 */ /* 0x000fe400078e0a17 */
[C---:B------:R-:W-:Y:S02]  /*1720*/  IMAD R41, R0.reuse, R22, R41 ;  /* 0x0000001600297224 */ /* 0x040fe400078e0229 */
[--C-:B------:R-:W-:Y:S02]  /*1730*/  @!P4 IMAD.IADD R25, R25, 0x1, -R0.reuse ;  /* 0x000000011919c824 */ /* 0x100fe400078e0a00 */
[----:B------:R-:W-:Y:S01]  /*1740*/  @!P1 IMAD.IADD R39, R39, 0x1, -R0 ;  /* 0x0000000127279824 */ /* 0x000fe200078e0a00 */
[C---:B------:R-:W-:Y:S01]  /*1750*/  ISETP.GT.U32.AND P1, PT, R0.reuse, R41, PT ;  /* 0x000000290000720c */ /* 0x040fe20003f24070 */
[----:B------:R-:W-:Y:S01]  /*1760*/  IMAD.HI.U32 R22, R3, R45, RZ ;  /* 0x0000002d03167227 */ /* 0x000fe200078e00ff */
[----:B------:R-:W-:-:S03]  /*1770*/  ISETP.GT.U32.AND P4, PT, R0, R25, PT ;  /* 0x000000190000720c */ /* 0x000fc60003f84070 */
[----:B------:R-:W-:Y:S01]  /*1780*/  @!P2 IMAD.IADD R37, R37, 0x1, -R0 ;  /* 0x000000012525a824 */ /* 0x000fe200078e0a00 */
[----:B------:R-:W-:Y:S01]  /*1790*/  ISETP.GE.AND P2, PT, R44, RZ, PT ;  /* 0x000000ff2c00720c */ /* 0x000fe20003f46270 */
[----:B------:R-:W-:Y:S01]  /*17a0*/  IMAD R43, R0, R23, R43 ;  /* 0x00000017002b7224 */ /* 0x000fe200078e022b */
[----:B-1----:R-:W-:Y:S01]  /*17b0*/  IADD3 R44, R42, 0xffffffe, RZ ;  /* 0x0ffffffe2a2c7810 */ /* 0x002fe20007ffe0ff */
[----:B------:R-:W-:Y:S01]  /*17c0*/  IMAD.MOV R22, RZ, RZ, -R22 ;  /* 0x000000ffff167224 */ /* 0x000fe200078e0a16 */
[----:B------:R-:W-:Y:S01]  /*17d0*/  LOP3.LUT R42, R4, 0xc, RZ, 0xfc, !PT ;  /* 0x0000000c042a7812 */ /* 0x000fe200078efcff */
[----:B------:R-:W-:Y:S01]  /*17e0*/  @!P0 IMAD.MOV R21, RZ, RZ, -R21 ;  /* 0x000000ffff158224 */ /* 0x000fe200078e0a15 */
[----:B------:R0:W1:Y:S01]  /*17f0*/  F2I.FTZ.U32.TRUNC.NTZ R23, R44 ;  /* 0x0000002c00177305 */ /* 0x000062000021f000 */
[--C-:B------:R-:W-:Y:S01]  /*1800*/  @!P1 IMAD.IADD R41, R41, 0x1, -R0.reuse ;  /* 0x0000000129299824 */ /* 0x100fe200078e0a00 */
[----:B------:R-:W-:Y:S01]  /*1810*/  IABS R49, R42 ;  /* 0x0000002a00317213 */ /* 0x000fe20000000000 */
[----:B------:R-:W-:Y:S01]  /*1820*/  @!P4 IMAD.IADD R25, R25, 0x1, -R0 ;  /* 0x000000011919c824 */ /* 0x000fe200078e0a00 */
[C---:B------:R-:W-:Y:S01]  /*1830*/  ISETP.GT.U32.AND P4, PT, R0.reuse, R43, PT ;  /* 0x0000002b0000720c */ /* 0x040fe20003f84070 */
[C---:B------:R-:W-:Y:S01]  /*1840*/  IMAD R45, R0.reuse, R22, R45 ;  /* 0x00000016002d7224 */ /* 0x040fe200078e022d */
[----:B------:R-:W-:Y:S01]  /*1850*/  ISETP.GT.U32.AND P1, PT, R0, R41, PT ;  /* 0x000000290000720c */ /* 0x000fe20003f24070 */
[----:B------:R-:W-:-:S04]  /*1860*/  IMAD.HI.U32 R22, R3, R47, RZ ;  /* 0x0000002f03167227 */ /* 0x000fc800078e00ff */
[----:B------:R-:W-:Y:S02]  /*1870*/  IMAD.MOV R22, RZ, RZ, -R22 ;  /* 0x000000ffff167224 */ /* 0x000fe400078e0a16 */
[----:B0-----:R-:W-:-:S04]  /*1880*/  IMAD.HI.U32 R44, R3, R53, RZ ;  /* 0x00000035032c7227 */ /* 0x001fc800078e00ff */
[----:B------:R-:W-:Y:S02]  /*1890*/  IMAD R47, R0, R22, R47 ;  /* 0x00000016002f7224 */ /* 0x000fe400078e022f */
[----:B------:R-:W-:-:S04]  /*18a0*/  IMAD.HI.U32 R22, R3, R49, RZ ;  /* 0x0000003103167227 */ /* 0x000fc800078e00ff */
[----:B-1----:R-:W-:Y:S02]  /*18b0*/  IMAD.MOV R55, RZ, RZ, -R23 ;  /* 0x000000ffff377224 */ /* 0x002fe400078e0a17 */
[----:B------:R-:W-:Y:S01]  /*18c0*/  @!P4 IMAD.IADD R43, R43, 0x1, -R0 ;  /* 0x000000012b2bc824 */ /* 0x000fe200078e0a00 */
[C---:B------:R-:W-:Y:S01]  /*18d0*/  ISETP.GT.U32.AND P4, PT, R0.reuse, R47, PT ;  /* 0x0000002f0000720c */ /* 0x040fe20003f84070 */
[----:B------:R-:W-:Y:S02]  /*18e0*/  IMAD.MOV R51, RZ, RZ, -R22 ;  /* 0x000000ffff337224 */ /* 0x000fe400078e0a16 */
[----:B------:R-:W-:Y:S01]  /*18f0*/  @!P1 IMAD.IADD R41, R41, 0x1, -R0 ;  /* 0x0000000129299824 */ /* 0x000fe200078e0a00 */
[C---:B------:R-:W-:Y:S01]  /*1900*/  ISETP.GT.U32.AND P1, PT, R0.reuse, R45, PT ;  /* 0x0000002d0000720c */ /* 0x040fe20003f24070 */
[----:B------:R-:W-:Y:S01]  /*1910*/  IMAD R55, R55, R56, RZ ;  /* 0x0000003837377224 */ /* 0x000fe200078e02ff */
[----:B------:R-:W-:Y:S01]  /*1920*/  ISETP.GT.U32.AND P0, PT, R0, R43, PT ;  /* 0x0000002b0000720c */ /* 0x000fe20003f04070 */
[----:B------:R-:W-:-:S02]  /*1930*/  IMAD.MOV.U32 R22, RZ, RZ, RZ ;  /* 0x000000ffff167224 */ /* 0x000fc400078e00ff */
[----:B------:R-:W-:Y:S02]  /*1940*/  IMAD.MOV R44, RZ, RZ, -R44 ;  /* 0x000000ffff2c7224 */ /* 0x000fe400078e0a2c */
[----:B------:R-:W-:Y:S01]  /*1950*/  IMAD.HI.U32 R52, R23, R55, R22 ;  /* 0x0000003717347227 */ /* 0x000fe200078e0016 */
[----:B------:R-:W-:-:S03]  /*1960*/  IABS R55, R61 ;  /* 0x0000003d00377213 */ /* 0x000fc60000000000 */
[C---:B------:R-:W-:Y:S02]  /*1970*/  IMAD R23, R0.reuse, R51, R49 ;  /* 0x0000003300177224 */ /* 0x040fe400078e0231 */
[C---:B------:R-:W-:Y:S01]  /*1980*/  IMAD R49, R0.reuse, R44, R53 ;  /* 0x0000002c00317224 */ /* 0x040fe200078e0235 */
[----:B------:R-:W-:Y:S01]  /*1990*/  IABS R53, R59 ;  /* 0x0000003b00357213 */ /* 0x000fe20000000000 */
[--C-:B------:R-:W-:Y:S02]  /*19a0*/  @!P4 IMAD.IADD R47, R47, 0x1, -R0.reuse ;  /* 0x000000012f2fc824 */ /* 0x100fe400078e0a00 */
[----:B------:R-:W-:Y:S01]  /*19b0*/  @!P1 IMAD.IADD R45, R45, 0x1, -R0 ;  /* 0x000000012d2d9824 */ /* 0x000fe200078e0a00 */
[C---:B------:R-:W-:Y:S01]  /*19c0*/  ISETP.GT.U32.AND P4, PT, R0.reuse, R49, PT ;  /* 0x000000310000720c */ /* 0x040fe20003f84070 */
[----:B------:R-:W-:Y:S01]  /*19d0*/  IMAD.MOV R51, RZ, RZ, -R46 ;  /* 0x000000ffff337224 */ /* 0x000fe200078e0a2e */
[----:B------:R-:W-:Y:S01]  /*19e0*/  ISETP.GT.U32.AND P1, PT, R0, R23, PT ;  /* 0x000000170000720c */ /* 0x000fe20003f24070 */
[----:B------:R-:W-:-:S04]  /*19f0*/  IMAD.HI.U32 R44, R3, R57, RZ ;  /* 0x00000039032c7227 */ /* 0x000fc800078e00ff */
[----:B------:R-:W-:Y:S01]  /*1a00*/  IMAD R51, R0, R51, R54 ;  /* 0x0000003300337224 */ /* 0x000fe200078e0236 */
[----:B------:R-:W-:Y:S01]  /*1a10*/  IABS R54, R4 ;  /* 0x0000000400367213 */ /* 0x000fe20000000000 */
[----:B------:R-:W-:Y:S02]  /*1a20*/  IMAD.MOV R44, RZ, RZ, -R44 ;  /* 0x000000ffff2c7224 */ /* 0x000fe400078e0a2c */
[----:B------:R-:W-:-:S04]  /*1a30*/  IMAD.HI.U32 R22, R3, R55, RZ ;  /* 0x0000003703167227 */ /* 0x000fc800078e00ff */
[--C-:B------:R-:W-:Y:S01]  /*1a40*/  @!P4 IMAD.IADD R49, R49, 0x1, -R0.reuse ;  /* 0x000000013131c824 */ /* 0x100fe200078e0a00 */
[----:B------:R-:W-:Y:S01]  /*1a50*/  ISETP.GT.U32.AND P4, PT, R0, R51, PT ;  /* 0x000000330000720c */ /* 0x000fe20003f84070 */
[----:B------:R-:W-:Y:S01]  /*1a60*/  @!P1 IMAD.IADD R23, R23, 0x1, -R0 ;  /* 0x0000000117179824 */ /* 0x000fe200078e0a00 */
[----:B------:R-:W-:Y:S01]  /*1a70*/  ISETP.GE.AND P1, PT, R4, RZ, PT ;  /* 0x000000ff0400720c */ /* 0x000fe20003f26270 */
[----:B------:R-:W-:-:S04]  /*1a80*/  IMAD.HI.U32 R4, R3, R53, RZ ;  /* 0x0000003503047227 */ /* 0x000fc800078e00ff */
[----:B------:R-:W-:Y:S02]  /*1a90*/  IMAD.MOV R4, RZ, RZ, -R4 ;  /* 0x000000ffff047224 */ /* 0x000fe400078e0a04 */
[C---:B------:R-:W-:Y:S02]  /*1aa0*/  IMAD R57, R0.reuse, R44, R57 ;  /* 0x0000002c00397224 */ /* 0x040fe400078e0239 */
[C---:B------:R-:W-:Y:S02]  /*1ab0*/  IMAD R53, R0.reuse, R4, R53 ;  /* 0x0000000400357224 */ /* 0x040fe400078e0235 */
[----:B------:R-:W-:Y:S01]  /*1ac0*/  @!P4 IMAD.IADD R51, R51, 0x1, -R0 ;  /* 0x000000013333c824 */ /* 0x000fe200078e0a00 */
[----:B------:R-:W-:Y:S01]  /*1ad0*/  ISETP.GT.U32.AND P4, PT, R0, R47, PT ;  /* 0x0000002f0000720c */ /* 0x000fe20003f84070 */
[----:B------:R-:W-:Y:S02]  /*1ae0*/  IMAD.MOV.U32 R4, RZ, RZ, R35 ;  /* 0x000000ffff047224 */ /* 0x000fe400078e0023 */
[----:B------:R-:W-:-:S02]  /*1af0*/  IMAD.MOV.U32 R44, RZ, RZ, R39 ;  /* 0x000000ffff2c7224 */ /* 0x000fc400078e0027 */
[----:B------:R-:W-:Y:S01]  /*1b00*/  @!P3 IMAD.MOV R4, RZ, RZ, -R4 ;  /* 0x000000ffff04b224 */ /* 0x000fe200078e0a04 */
[C---:B------:R-:W-:Y:S01]  /*1b10*/  ISETP.GT.U32.AND P3, PT, R0.reuse, R45, PT ;  /* 0x0000002d0000720c */ /* 0x040fe20003f64070 */
[----:B------:R-:W-:Y:S01]  /*1b20*/  @!P0 IMAD.IADD R43, R43, 0x1, -R0 ;  /* 0x000000012b2b8824 */ /* 0x000fe200078e0a00 */
[C---:B------:R-:W-:Y:S01]  /*1b30*/  ISETP.GT.U32.AND P0, PT, R0.reuse, R53, PT ;  /* 0x000000350000720c */ /* 0x040fe20003f04070 */
[----:B------:R-:W-:Y:S01]  /*1b40*/  @!P5 IMAD.MOV R44, RZ, RZ, -R44 ;  /* 0x000000ffff2cd224 */ /* 0x000fe200078e0a2c */
[----:B------:R-:W-:Y:S01]  /*1b50*/  ISETP.GT.U32.AND P5, PT, R0, R23, PT ;  /* 0x000000170000720c */ /* 0x000fe20003fa4070 */
[----:B------:R-:W-:Y:S02]  /*1b60*/  IMAD.MOV R22, RZ, RZ, -R22 ;  /* 0x000000ffff167224 */ /* 0x000fe400078e0a16 */
[----:B------:R-:W-:Y:S02]  /*1b70*/  IMAD.MOV.U32 R46, RZ, RZ, R25 ;  /* 0x000000ffff2e7224 */ /* 0x000fe400078e0019 */
[----:B------:R-:W-:-:S04]  /*1b80*/  IMAD.HI.U32 R3, R3, R54, RZ ;  /* 0x0000003603037227 */ /* 0x000fc800078e00ff */
[----:B------:R-:W-:Y:S01]  /*1b90*/  @!P4 IMAD.IADD R47, R47, 0x1, -R0 ;  /* 0x000000012f2fc824 */ /* 0x000fe200078e0a00 */
[C---:B------:R-:W-:Y:S01]  /*1ba0*/  ISETP.GT.U32.AND P4, PT, R0.reuse, R57, PT ;  /* 0x000000390000720c */ /* 0x040fe20003f84070 */
[C---:B------:R-:W-:Y:S02]  /*1bb0*/  IMAD R55, R0.reuse, R22, R55 ;  /* 0x0000001600377224 */ /* 0x040fe400078e0237 */
[----:B------:R-:W-:Y:S01]  /*1bc0*/  @!P2 IMAD.MOV R46, RZ, RZ, -R46 ;  /* 0x000000ffff2ea224 */ /* 0x000fe200078e0a2e */
[C---:B------:R-:W-:Y:S01]  /*1bd0*/  ISETP.GT.U32.AND P2, PT, R0.reuse, R49, PT ;  /* 0x000000310000720c */ /* 0x040fe20003f44070 */
[----:B------:R-:W-:Y:S02]  /*1be0*/  IMAD.MOV R3, RZ, RZ, -R3 ;  /* 0x000000ffff037224 */ /* 0x000fe400078e0a03 */
[----:B------:R-:W-:Y:S01]  /*1bf0*/  @!P3 IMAD.IADD R45, R45, 0x1, -R0 ;  /* 0x000000012d2db824 */ /* 0x000fe200078e0a00 */
[C---:B------:R-:W-:Y:S01]  /*1c00*/  ISETP.GT.U32.AND P3, PT, R0.reuse, R55, PT ;  /* 0x000000370000720c */ /* 0x040fe20003f64070 */
[----:B------:R-:W-:Y:S01]  /*1c10*/  IMAD R35, R0, R3, R54 ;  /* 0x0000000300237224 */ /* 0x000fe200078e0236 */
[----:B------:R-:W-:Y:S01]  /*1c20*/  SHF.R.S32.HI R3, RZ, 0x2, R33 ;  /* 0x00000002ff037819 */ /* 0x000fe20000011421 */
[--C-:B------:R-:W-:Y:S01]  /*1c30*/  @!P0 IMAD.IADD R53, R53, 0x1, -R0.reuse ;  /* 0x0000000135358824 */ /* 0x100fe200078e0a00 */
[----:B------:R-:W-:Y:S01]  /*1c40*/  ISETP.GE.AND P0, PT, R38, RZ, PT ;  /* 0x000000ff2600720c */ /* 0x000fe20003f06270 */
[----:B------:R-:W-:Y:S01]  /*1c50*/  IMAD.MOV.U32 R22, RZ, RZ, R37 ;  /* 0x000000ffff167224 */ /* 0x000fe200078e0025 */
[----:B------:R-:W-:Y:S01]  /*1c60*/  SGXT R3, R3, 0x1 ;  /* 0x000000010303781a */ /* 0x000fe20000000200 */
[----:B------:R-:W-:Y:S01]  /*1c70*/  @!P5 IMAD.IADD R23, R23, 0x1, -R0 ;  /* 0x000000011717d824 */ /* 0x000fe200078e0a00 */
[C---:B------:R-:W-:Y:S01]  /*1c80*/  ISETP.GT.U32.AND P5, PT, R0.reuse, R35, PT ;  /* 0x000000230000720c */ /* 0x040fe20003fa4070 */
[----:B------:R-:W-:Y:S01]  /*1c90*/  @!P6 IMAD.MOV R22, RZ, RZ, -R22 ;  /* 0x000000ffff16e224 */ /* 0x000fe200078e0a16 */
[----:B------:R-:W-:Y:S01]  /*1ca0*/  ISETP.GT.U32.AND P6, PT, R0, R51, PT ;  /* 0x000000330000720c */ /* 0x000fe20003fc4070 */
[--C-:B------:R-:W-:Y:S01]  /*1cb0*/  @!P4 IMAD.IADD R57, R57, 0x1, -R0.reuse ;  /* 0x000000013939c824 */ /* 0x100fe200078e0a00 */
[----:B------:R-:W-:Y:S01]  /*1cc0*/  ISETP.GE.AND P4, PT, R58, RZ, PT ;  /* 0x000000ff3a00720c */ /* 0x000fe20003f86270 */
[----:B------:R-:W-:Y:S01]  /*1cd0*/  @!P2 IMAD.IADD R49, R49, 0x1, -R0 ;  /* 0x000000013131a824 */ /* 0x000fe200078e0a00 */
[----:B------:R-:W-:Y:S01]  /*1ce0*/  ISETP.GE.AND P2, PT, R36, RZ, PT ;  /* 0x000000ff2400720c */ /* 0x000fe20003f46270 */
[----:B------:R-:W-:Y:S01]  /*1cf0*/  IMAD.HI.U32 R52, R52, R69, RZ ;  /* 0x0000004534347227 */ /* 0x000fe200078e00ff */
[----:B------:R-:W-:-:S03]  /*1d00*/  LOP3.LUT R3, R3, 0x90, RZ, 0xc0, !PT ;  /* 0x0000009003037812 */ /* 0x000fc600078ec0ff */
[----:B------:R-:W-:Y:S01]  /*1d10*/  @!P3 IMAD.IADD R55, R55, 0x1, -R0 ;  /* 0x000000013737b824 */ /* 0x000fe200078e0a00 */
[----:B------:R-:W-:Y:S01]  /*1d20*/  ISETP.GE.AND P3, PT, R40, RZ, PT ;  /* 0x000000ff2800720c */ /* 0x000fe20003f66270 */
[----:B------:R-:W-:Y:S01]  /*1d30*/  IMAD.MOV.U32 R62, RZ, RZ, R43 ;  /* 0x000000ffff3e7224 */ /* 0x000fe200078e002b */
[----:B------:R-:W-:Y:S01]  /*1d40*/  LOP3.LUT R3, R3, 0x60, R30, 0xf8, !PT ;  /* 0x0000006003037812 */ /* 0x000fe200078ef81e */
[----:B------:R-:W-:Y:S01]  /*1d50*/  IMAD.MOV R52, RZ, RZ, -R52 ;  /* 0x000000ffff347224 */ /* 0x000fe200078e0a34 */
[----:B------:R-:W-:Y:S01]  /*1d60*/  LOP3.LUT R30, R30, 0x60, RZ, 0xc0, !PT ;  /* 0x000000601e1e7812 */ /* 0x000fe200078ec0ff */
[----:B------:R-:W-:Y:S01]  /*1d70*/  @!P0 IMAD.MOV R62, RZ, RZ, -R62 ;  /* 0x000000ffff3e8224 */ /* 0x000fe200078e0a3e */
[----:B------:R-:W-:Y:S01]  /*1d80*/  ISETP.GT.U32.AND P0, PT, R0, R55, PT ;  /* 0x000000370000720c */ /* 0x000fe20003f04070 */
[----:B------:R-:W-:Y:S01]  /*1d90*/  IMAD R69, R56, R52, R69 ;  /* 0x0000003438457224 */ /* 0x000fe200078e0245 */
[----:B------:R-:W-:Y:S01]  /*1da0*/  LOP3.LUT R3, R3, 0x10, R2, 0x78, !PT ;  /* 0x0000001003037812 */ /* 0x000fe200078e7802 */
[----:B------:R-:W-:Y:S01]  /*1db0*/  @!P5 IMAD.IADD R35, R35, 0x1, -R0 ;  /* 0x000000012323d824 */ /* 0x000fe200078e0a00 */
[----:B------:R-:W-:Y:S01]  /*1dc0*/  ISETP.GE.AND P5, PT, R42, RZ, PT ;  /* 0x000000ff2a00720c */ /* 0x000fe20003fa6270 */
[----:B------:R-:W-:-:S02]  /*1dd0*/  IMAD.MOV.U32 R60, RZ, RZ, R41 ;  /* 0x000000ffff3c7224 */ /* 0x000fc400078e0029 */
[----:B------:R-:W-:Y:S01]  /*1de0*/  @!P6 IMAD.IADD R51, R51, 0x1, -R0 ;  /* 0x000000013333e824 */ /* 0x000fe200078e0a00 */
[----:B------:R-:W-:Y:S01]  /*1df0*/  ISETP.GT.U32.AND P6, PT, R56, R69, PT ;  /* 0x000000453800720c */ /* 0x000fe20003fc4070 */
[----:B------:R-:W-:Y:S01]  /*1e00*/  @!P4 IMAD.MOV R47, RZ, RZ, -R47 ;  /* 0x000000ffff2fc224 */ /* 0x000fe200078e0a2f */
[C---:B------:R-:W-:Y:S01]  /*1e10*/  ISETP.GT.U32.AND P4, PT, R0.reuse, R35, PT ;  /* 0x000000230000720c */ /* 0x040fe20003f84070 */
[----:B------:R-:W-:Y:S01]  /*1e20*/  @!P2 IMAD.MOV R60, RZ, RZ, -R60 ;  /* 0x000000ffff3ca224 */ /* 0x000fe200078e0a3c */
[C---:B------:R-:W-:Y:S01]  /*1e30*/  ISETP.GT.U32.AND P2, PT, R0.reuse, R53, PT ;  /* 0x000000350000720c */ /* 0x040fe20003f44070 */
[----:B------:R-:W-:Y:S01]  /*1e40*/  @!P0 IMAD.IADD R55, R55, 0x1, -R0 ;  /* 0x0000000137378824 */ /* 0x000fe200078e0a00 */
[----:B------:R-:W-:Y:S01]  /*1e50*/  ISETP.GE.AND P0, PT, R59, RZ, PT ;  /* 0x000000ff3b00720c */ /* 0x000fe20003f06270 */
[----:B------:R-:W-:Y:S01]  /*1e60*/  @!P3 IMAD.MOV R45, RZ, RZ, -R45 ;  /* 0x000000ffff2db224 */ /* 0x000fe200078e0a2d */
[----:B------:R-:W-:Y:S01]  /*1e70*/  ISETP.GT.U32.AND P3, PT, R0, R57, PT ;  /* 0x000000390000720c */ /* 0x000fe20003f64070 */
[----:B------:R-:W-:-:S02]  /*1e80*/  @!P5 IMAD.MOV R23, RZ, RZ, -R23 ;  /* 0x000000ffff17d224 */ /* 0x000fc400078e0a17 */
[----:B------:R-:W-:Y:S02]  /*1e90*/  IMAD.SHL.U32 R2, R33, 0x10, RZ ;  /* 0x0000001021027824 */ /* 0x000fe400078e00ff */
[----:B------:R-:W-:Y:S01]  /*1ea0*/  @!P6 IMAD.IADD R69, R69, 0x1, -R56 ;  /* 0x000000014545e824 */ /* 0x000fe200078e0a38 */
[----:B------:R-:W-:Y:S01]  /*1eb0*/  ISETP.GE.AND P6, PT, R48, RZ, PT ;  /* 0x000000ff3000720c */ /* 0x000fe20003fc6270 */
[--C-:B------:R-:W-:Y:S01]  /*1ec0*/  @!P4 IMAD.IADD R35, R35, 0x1, -R0.reuse ;  /* 0x000000012323c824 */ /* 0x100fe200078e0a00 */
[----:B------:R-:W-:Y:S01]  /*1ed0*/  ISETP.GE.AND P4, PT, R63, RZ, PT ;  /* 0x000000ff3f00720c */ /* 0x000fe20003f86270 */
[----:B------:R-:W-:Y:S01]  /*1ee0*/  @!P2 IMAD.IADD R53, R53, 0x1, -R0 ;  /* 0x000000013535a824 */ /* 0x000fe200078e0a00 */
[----:B------:R-:W-:Y:S01]  /*1ef0*/  ISETP.GT.U32.AND P5, PT, R56, R69, PT ;  /* 0x000000453800720c */ /* 0x000fe20003fa4070 */
[----:B------:R-:W-:Y:S01]  /*1f00*/  IMAD.MOV.U32 R78, RZ, RZ, R35 ;  /* 0x000000ffff4e7224 */ /* 0x000fe200078e0023 */
[----:B------:R-:W-:Y:S01]  /*1f10*/  ISETP.GE.AND P2, PT, R50, RZ, PT ;  /* 0x000000ff3200720c */ /* 0x000fe20003f46270 */
[----:B------:R-:W-:Y:S01]  /*1f20*/  IMAD.MOV.U32 R72, RZ, RZ, R53 ;  /* 0x000000ffff487224 */ /* 0x000fe200078e0035 */
[----:B------:R-:W-:Y:S01]  /*1f30*/  LOP3.LUT R2, R2, 0x100, RZ, 0xc0, !PT ;  /* 0x0000010002027812 */ /* 0x000fe200078ec0ff */
[----:B------:R-:W-:Y:S01]  /*1f40*/  @!P1 IMAD.MOV R78, RZ, RZ, -R78 ;  /* 0x000000ffff4e9224 */ /* 0x000fe200078e0a4e */
[----:B------:R-:W-:Y:S01]  /*1f50*/  ISETP.GE.AND P1, PT, R31, RZ, PT ;  /* 0x000000ff1f00720c */ /* 0x000fe20003f26270 */
[----:B------:R-:W-:Y:S01]  /*1f60*/  @!P0 IMAD.MOV R72, RZ, RZ, -R72 ;  /* 0x000000ffff488224 */ /* 0x000fe200078e0a48 */
[----:B------:R-:W-:Y:S01]  /*1f70*/  ISETP.NE.AND P0, PT, RZ, c[0x0][0x178], PT ;  /* 0x00005e00ff007a0c */ /* 0x000fe20003f05270 */
[----:B------:R-:W-:Y:S01]  /*1f80*/  @!P3 IMAD.IADD R57, R57, 0x1, -R0 ;  /* 0x000000013939b824 */ /* 0x000fe200078e0a00 */
[----:B------:R-:W-:Y:S01]  /*1f90*/  ISETP.GE.AND P3, PT, R61, RZ, PT ;  /* 0x000000ff3d00720c */ /* 0x000fe20003f66270 */
[----:B------:R-:W-:Y:S01]  /*1fa0*/  IMAD.IADD R25, R2, 0x1, R3 ;  /* 0x0000000102197824 */ /* 0x000fe200078e0203 */
[----:B------:R-:W-:Y:S01]  /*1fb0*/  LOP3.LUT R3, RZ, c[0x0][0x17c], RZ, 0x33, !PT ;  /* 0x00005f00ff037a12 */ /* 0x000fe200078e33ff */
[----:B------:R-:W-:Y:S01]  /*1fc0*/  @!P5 IMAD.IADD R69, R69, 0x1, -R56 ;  /* 0x000000014545d824 */ /* 0x000fe200078e0a38 */
[----:B------:R-:W-:Y:S01]  /*1fd0*/  ISETP.NE.AND P5, PT, RZ, c[0x0][0x17c], PT ;  /* 0x00005f00ff007a0c */ /* 0x000fe20003fa5270 */
[----:B------:R-:W-:-:S02]  /*1fe0*/  IMAD.MOV.U32 R70, RZ, RZ, R51 ;  /* 0x000000ffff467224 */ /* 0x000fc400078e0033 */
[----:B------:R-:W-:Y:S01]  /*1ff0*/  IMAD.MOV.U32 R0, RZ, RZ, R49 ;  /* 0x000000ffff007224 */ /* 0x000fe200078e0031 */
[C---:B------:R-:W-:Y:S01]  /*2000*/  SEL R2, R3.reuse, R5, !P5 ;  /* 0x0000000503027207 */ /* 0x040fe20006800000 */
[----:B------:R-:W-:Y:S01]  /*2010*/  IMAD.MOV.U32 R74, RZ, RZ, R55 ;  /* 0x000000ffff4a7224 */ /* 0x000fe200078e0037 */
[C---:B------:R-:W-:Y:S01]  /*2020*/  SEL R35, R3.reuse, R8, !P5 ;  /* 0x0000000803237207 */ /* 0x040fe20006800000 */
[----:B------:R-:W-:Y:S01]  /*2030*/  IMAD.MOV.U32 R76, RZ, RZ, R57 ;  /* 0x000000ffff4c7224 */ /* 0x000fe200078e0039 */
[C---:B------:R-:W-:Y:S01]  /*2040*/  SEL R36, R3.reuse, R6, !P5 ;  /* 0x0000000603247207 */ /* 0x040fe20006800000 */
[----:B------:R-:W-:Y:S01]  /*2050*/  @!P2 IMAD.MOV R70, RZ, RZ, -R70 ;  /* 0x000000ffff46a224 */ /* 0x000fe200078e0a46 */
[C---:B------:R-:W-:Y:S01]  /*2060*/  SEL R37, R3.reuse, R9, !P5 ;  /* 0x0000000903257207 */ /* 0x040fe20006800000 */
[----:B------:R-:W-:Y:S01]  /*2070*/  @!P1 IMAD.MOV R69, RZ, RZ, -R69 ;  /* 0x000000ffff459224 */ /* 0x000fe200078e0a45 */
[----:B------:R-:W-:Y:S01]  /*2080*/  @!P0 LOP3.LUT R69, RZ, c[0x0][0x178], RZ, 0x33, !PT ;  /* 0x00005e00ff458a12 */ /* 0x000fe200078e33ff */
[----:B------:R-:W-:Y:S01]  /*2090*/  @!P6 IMAD.MOV R0, RZ, RZ, -R0 ;  /* 0x000000ffff00e224 */ /* 0x000fe200078e0a00 */
[C---:B------:R-:W-:Y:S01]  /*20a0*/  SEL R39, R3.reuse, R11, !P5 ;  /* 0x0000000b03277207 */ /* 0x040fe20006800000 */
[----:B------:R-:W-:Y:S01]  /*20b0*/  @!P3 IMAD.MOV R74, RZ, RZ, -R74 ;  /* 0x000000ffff4ab224 */ /* 0x000fe200078e0a4a */
[C---:B------:R-:W-:Y:S01]  /*20c0*/  SEL R70, R3.reuse, R70, !P5 ;  /* 0x0000004603467207 */ /* 0x040fe20006800000 */
[----:B------:R-:W-:Y:S01]  /*20d0*/  @!P4 IMAD.MOV R76, RZ, RZ, -R76 ;  /* 0x000000ffff4cc224 */ /* 0x000fe200078e0a4c */
[C---:B------:R-:W-:Y:S01]  /*20e0*/  SEL R38, R3.reuse, R10, !P5 ;  /* 0x0000000a03267207 */ /* 0x040fe20006800000 */
[----:B------:R-:W-:Y:S01]  /*20f0*/  IMAD R73, R2, c[0x0][0x190], RZ ;  /* 0x0000640002497a24 */ /* 0x000fe200078e02ff */
[----:B------:R-:W-:Y:S01]  /*2100*/  SEL R40, R3, R12, !P5 ;  /* 0x0000000c03287207 */ /* 0x000fe20006800000 */
[----:B------:R-:W-:Y:S01]  /*2110*/  IMAD R35, R35, c[0x0][0x190], RZ ;  /* 0x0000640023237a24 */ /* 0x000fe200078e02ff */
[C---:B------:R-:W-:Y:S01]  /*2120*/  SEL R41, R3.reuse, R13, !P5 ;  /* 0x0000000d03297207 */ /* 0x040fe20006800000 */
[----:B------:R-:W-:Y:S01]  /*2130*/  IMAD R36, R36, c[0x0][0x190], RZ ;  /* 0x0000640024247a24 */ /* 0x000fe200078e02ff */
[----:B------:R-:W-:Y:S01]  /*2140*/  SEL R42, R3, R14, !P5 ;  /* 0x0000000e032a7207 */ /* 0x000fe20006800000 */
[----:B------:R-:W-:Y:S01]  /*2150*/  IMAD R37, R37, c[0x0][0x190], RZ ;  /* 0x0000640025257a24 */ /* 0x000fe200078e02ff */
[----:B------:R-:W-:Y:S01]  /*2160*/  SEL R43, R3, R15, !P5 ;  /* 0x0000000f032b7207 */ /* 0x000fe20006800000 */
[----:B------:R-:W-:Y:S01]  /*2170*/  IMAD R69, R69, c[0x0][0x184], RZ ;  /* 0x0000610045457a24 */ /* 0x000fe200078e02ff */
[----:B------:R-:W-:Y:S01]  /*2180*/  SEL R48, R3, R16, !P5 ;  /* 0x0000001003307207 */ /* 0x000fe20006800000 */
[----:B------:R-:W-:Y:S01]  /*2190*/  IMAD R39, R39, c[0x0][0x190], RZ ;  /* 0x0000640027277a24 */ /* 0x000fe200078e02ff */
[C---:B------:R-:W-:Y:S01]  /*21a0*/  SEL R49, R3.reuse, R17, !P5 ;  /* 0x0000001103317207 */ /* 0x040fe20006800000 */
[----:B------:R-:W-:Y:S01]  /*21b0*/  IMAD R81, R70, c[0x0][0x190], RZ ;  /* 0x0000640046517a24 */ /* 0x000fe200078e02ff */
[C---:B------:R-:W-:Y:S01]  /*21c0*/  SEL R50, R3.reuse, R18, !P5 ;  /* 0x0000001203327207 */ /* 0x040fe20006800000 */
[----:B------:R-:W-:Y:S01]  /*21d0*/  IMAD R38, R38, c[0x0][0x190], RZ ;  /* 0x0000640026267a24 */ /* 0x000fe200078e02ff */
        /* <DEDUP_REMOVED lines=8> */
[C---:B------:R-:W-:Y:S01]  /*2260*/  SEL R55, R3.reuse, R4, !P5 ;  /* 0x0000000403377207 */ /* 0x040fe20006800000 */
[----:B------:R-:W-:Y:S01]  /*2270*/  IMAD R48, R48, c[0x0][0x190], RZ ;  /* 0x0000640030307a24 */ /* 0x000fe200078e02ff */
[C---:B------:R-:W-:Y:S01]  /*2280*/  SEL R56, R3.reuse, R22, !P5 ;  /* 0x0000001603387207 */ /* 0x040fe20006800000 */
[----:B------:R-:W-:Y:S01]  /*2290*/  IMAD R50, R50, c[0x0][0x190], RZ ;  /* 0x0000640032327a24 */ /* 0x000fe200078e02ff */
[----:B------:R-:W-:Y:S01]  /*22a0*/  SEL R57, R3, R44, !P5 ;  /* 0x0000002c03397207 */ /* 0x000fe20006800000 */
        /* <DEDUP_REMOVED lines=23> */
[----:B------:R-:W-:Y:S01]  /*2420*/  LEA R70, P1, R69, c[0x0][0x160], 0x1 ;  /* 0x0000580045467a11 */ /* 0x000fe200078208ff */
        /* <DEDUP_REMOVED lines=11> */
[----:B------:R-:W-:Y:S01]  /*24e0*/  LEA.HI.X.SX32 R71, R69, c[0x0][0x164], 0x1, P1 ;  /* 0x0000590045477a11 */ /* 0x000fe200008f0eff */
[----:B------:R-:W-:Y:S01]  /*24f0*/  IMAD R128, R76, c[0x0][0x190], RZ ;  /* 0x000064004c807a24 */ /* 0x000fe200078e02ff */
[----:B------:R-:W-:Y:S01]  /*2500*/  LEA.HI.X.SX32 R3, R73, c[0x0][0x16c], 0x1, P2 ;  /* 0x00005b0049037a11 */ /* 0x000fe200010f0eff */
[----:B------:R-:W-:Y:S01]  /*2510*/  IMAD.MOV.U32 R16, RZ, RZ, c[0x0][0x18c] ;  /* 0x00006300ff107624 */ /* 0x000fe200078e00ff */
[----:B------:R-:W-:Y:S01]  /*2520*/  LEA.HI.X.SX32 R123, R35, c[0x0][0x16c], 0x1, P3 ;  /* 0x00005b00237b7a11 */ /* 0x000fe200018f0eff */
[----:B------:R-:W-:Y:S01]  /*2530*/  IMAD.MOV.U32 R15, RZ, RZ, c[0x0][0x188] ;  /* 0x00006200ff0f7624 */ /* 0x000fe200078e00ff */
[----:B------:R-:W-:Y:S01]  /*2540*/  LEA.HI.X.SX32 R121, R36, c[0x0][0x16c], 0x1, P4 ;  /* 0x00005b0024797a11 */ /* 0x000fe200020f0eff */
[----:B------:R-:W-:Y:S01]  /*2550*/  IMAD R18, R34, c[0x0][0x188], RZ ;  /* 0x0000620022127a24 */ /* 0x000fe200078e02ff */
[----:B------:R-:W-:Y:S01]  /*2560*/  LEA.HI.X.SX32 R113, R37, c[0x0][0x16c], 0x1, P5 ;  /* 0x00005b0025717a11 */ /* 0x000fe200028f0eff */
[----:B------:R-:W-:Y:S01]  /*2570*/  IMAD R17, R32, c[0x0][0x188], RZ ;  /* 0x0000620020117a24 */ /* 0x000fe200078e02ff */
[----:B------:R-:W-:Y:S01]  /*2580*/  LEA R124, P6, R38, c[0x0][0x168], 0x1 ;  /* 0x00005a00267c7a11 */ /* 0x000fe200078c08ff */
[----:B------:R-:W-:Y:S01]  /*2590*/  CS2R R60, SRZ ;  /* 0x00000000003c7805 */ /* 0x000fe2000001ff00 */
[----:B------:R-:W-:Y:S01]  /*25a0*/  LEA R114, P1, R40, c[0x0][0x168], 0x1 ;  /* 0x00005a0028727a11 */ /* 0x000fe200078208ff */
[----:B------:R-:W-:Y:S01]  /*25b0*/  CS2R R62, SRZ ;  /* 0x00000000003e7805 */ /* 0x000fe2000001ff00 */
[----:B------:R-:W-:Y:S01]  /*25c0*/  LEA R116, P2, R41, c[0x0][0x168], 0x1 ;  /* 0x00005a0029747a11 */ /* 0x000fe200078408ff */
[----:B------:R-:W-:Y:S01]  /*25d0*/  CS2R R44, SRZ ;  /* 0x00000000002c7805 */ /* 0x000fe2000001ff00 */
[----:B------:R-:W-:Y:S01]  /*25e0*/  LEA R118, P3, R42, c[0x0][0x168], 0x1 ;  /* 0x00005a002a767a11 */ /* 0x000fe200078608ff */
[----:B------:R-:W-:Y:S01]  /*25f0*/  CS2R R46, SRZ ;  /* 0x00000000002e7805 */ /* 0x000fe2000001ff00 */
[----:B------:R-:W-:Y:S01]  /*2600*/  LEA R104, P4, R43, c[0x0][0x168], 0x1 ;  /* 0x00005a002b687a11 */ /* 0x000fe200078808ff */
[----:B------:R-:W-:Y:S01]  /*2610*/  IMAD.SHL.U32 R16, R16, 0x40, RZ ;  /* 0x0000004010107824 */ /* 0x000fe200078e00ff */
[----:B------:R-:W-:Y:S01]  /*2620*/  LEA R106, P5, R48, c[0x0][0x168], 0x1 ;  /* 0x00005a00306a7a11 */ /* 0x000fe200078a08ff */
[----:B------:R-:W-:Y:S01]  /*2630*/  IMAD.SHL.U32 R15, R15, 0x40, RZ ;  /* 0x000000400f0f7824 */ /* 0x000fe200078e00ff */
[----:B------:R-:W-:Y:S01]  /*2640*/  LEA.HI.X.SX32 R127, R39, c[0x0][0x16c], 0x1, P0 ;  /* 0x00005b00277f7a11 */ /* 0x000fe200000f0eff */
[----:B------:R-:W-:Y:S01]  /*2650*/  IMAD R14, R28, c[0x0][0x18c], RZ ;  /* 0x000063001c0e7a24 */ /* 0x000fe200078e02ff */
[----:B------:R-:W-:-:S02]  /*2660*/  LEA.HI.X.SX32 R35, R38, c[0x0][0x16c], 0x1, P6 ;  /* 0x00005b0026237a11 */ /* 0x000fc400030f0eff */
[----:B------:R-:W-:Y:S02]  /*2670*/  LEA R110, P0, R50, c[0x0][0x168], 0x1 ;  /* 0x00005a00326e7a11 */ /* 0x000fe400078008ff */
[----:B------:R-:W-:Y:S02]  /*2680*/  LEA.HI.X.SX32 R115, R40, c[0x0][0x16c], 0x1, P1 ;  /* 0x00005b0028737a11 */ /* 0x000fe400008f0eff */
[----:B------:R-:W-:Y:S02]  /*2690*/  LEA.HI.X.SX32 R117, R41, c[0x0][0x16c], 0x1, P2 ;  /* 0x00005b0029757a11 */ /* 0x000fe400010f0eff */
[----:B------:R-:W-:Y:S02]  /*26a0*/  LEA.HI.X.SX32 R119, R42, c[0x0][0x16c], 0x1, P3 ;  /* 0x00005b002a777a11 */ /* 0x000fe400018f0eff */
[----:B------:R-:W-:Y:S02]  /*26b0*/  LEA.HI.X.SX32 R105, R43, c[0x0][0x16c], 0x1, P4 ;  /* 0x00005b002b697a11 */ /* 0x000fe400020f0eff */
[----:B------:R-:W-:-:S02]  /*26c0*/  LEA.HI.X.SX32 R107, R48, c[0x0][0x16c], 0x1, P5 ;  /* 0x00005b00306b7a11 */ /* 0x000fc400028f0eff */
[----:B------:R-:W-:Y:S02]  /*26d0*/  LEA R108, P6, R49, c[0x0][0x168], 0x1 ;  /* 0x00005a00316c7a11 */ /* 0x000fe400078c08ff */
[----:B------:R-:W-:Y:S02]  /*26e0*/  LEA R102, P1, R51, c[0x0][0x168], 0x1 ;  /* 0x00005a0033667a11 */ /* 0x000fe400078208ff */
[----:B------:R-:W-:Y:S02]  /*26f0*/  LEA R100, P2, R52, c[0x0][0x168], 0x1 ;  /* 0x00005a0034647a11 */ /* 0x000fe400078408ff */
[----:B------:R-:W-:Y:S02]  /*2700*/  LEA R98, P3, R53, c[0x0][0x168], 0x1 ;  /* 0x00005a0035627a11 */ /* 0x000fe400078608ff */
[----:B------:R-:W-:Y:S02]  /*2710*/  LEA R96, P4, R54, c[0x0][0x168], 0x1 ;  /* 0x00005a0036607a11 */ /* 0x000fe400078808ff */
[----:B------:R-:W-:-:S02]  /*2720*/  LEA R92, P5, R55, c[0x0][0x168], 0x1 ;  /* 0x00005a00375c7a11 */ /* 0x000fc400078a08ff */
[----:B------:R-:W-:Y:S02]  /*2730*/  LEA.HI.X.SX32 R111, R50, c[0x0][0x16c], 0x1, P0 ;  /* 0x00005b00326f7a11 */ /* 0x000fe400000f0eff */
[----:B------:R-:W-:Y:S02]  /*2740*/  LEA.HI.X.SX32 R109, R49, c[0x0][0x16c], 0x1, P6 ;  /* 0x00005b00316d7a11 */ /* 0x000fe400030f0eff */
[----:B------:R-:W-:Y:S02]  /*2750*/  LEA R90, P0, R57, c[0x0][0x168], 0x1 ;  /* 0x00005a00395a7a11 */ /* 0x000fe400078008ff */
[----:B------:R-:W-:Y:S02]  /*2760*/  LEA.HI.X.SX32 R103, R51, c[0x0][0x16c], 0x1, P1 ;  /* 0x00005b0033677a11 */ /* 0x000fe400008f0eff */
[----:B------:R-:W-:Y:S02]  /*2770*/  LEA.HI.X.SX32 R101, R52, c[0x0][0x16c], 0x1, P2 ;  /* 0x00005b0034657a11 */ /* 0x000fe400010f0eff */
[----:B------:R-:W-:-:S02]  /*2780*/  LEA.HI.X.SX32 R99, R53, c[0x0][0x16c], 0x1, P3 ;  /* 0x00005b0035637a11 */ /* 0x000fc400018f0eff */
[----:B------:R-:W-:Y:S02]  /*2790*/  LEA.HI.X.SX32 R97, R54, c[0x0][0x16c], 0x1, P4 ;  /* 0x00005b0036617a11 */ /* 0x000fe400020f0eff */
[----:B------:R-:W-:Y:S02]  /*27a0*/  LEA.HI.X.SX32 R93, R55, c[0x0][0x16c], 0x1, P5 ;  /* 0x00005b00375d7a11 */ /* 0x000fe400028f0eff */
[----:B------:R-:W-:Y:S02]  /*27b0*/  LEA R94, P6, R56, c[0x0][0x168], 0x1 ;  /* 0x00005a00385e7a11 */ /* 0x000fe400078c08ff */
[----:B------:R-:W-:Y:S02]  /*27c0*/  LEA R88, P1, R58, c[0x0][0x168], 0x1 ;  /* 0x00005a003a587a11 */ /* 0x000fe400078208ff */
[----:B------:R-:W-:Y:S02]  /*27d0*/  LEA R66, P2, R59, c[0x0][0x168], 0x1 ;  /* 0x00005a003b427a11 */ /* 0x000fe400078408ff */
[----:B------:R-:W-:-:S02]  /*27e0*/  LEA R84, P3, R85, c[0x0][0x168], 0x1 ;  /* 0x00005a0055547a11 */ /* 0x000fc400078608ff */
[----:B------:R-:W-:Y:S02]  /*27f0*/  LEA R82, P4, R65, c[0x0][0x168], 0x1 ;  /* 0x00005a0041527a11 */ /* 0x000fe400078808ff */
[----:B------:R-:W-:Y:S02]  /*2800*/  LEA R72, P5, R75, c[0x0][0x168], 0x1 ;  /* 0x00005a004b487a11 */ /* 0x000fe400078a08ff */
[----:B------:R-:W-:Y:S02]  /*2810*/  LEA.HI.X.SX32 R91, R57, c[0x0][0x16c], 0x1, P0 ;  /* 0x00005b00395b7a11 */ /* 0x000fe400000f0eff */
[C---:B------:R-:W-:Y:S02]  /*2820*/  LOP3.LUT R24, R32.reuse, 0x8, RZ, 0xfc, !PT ;  /* 0x0000000820187812 */ /* 0x040fe400078efcff */
[C---:B------:R-:W-:Y:S02]  /*2830*/  LOP3.LUT R23, R32.reuse, 0x10, RZ, 0xfc, !PT ;  /* 0x0000001020177812 */ /* 0x040fe400078efcff */
[----:B------:R-:W-:Y:S01]  /*2840*/  LOP3.LUT R22, R32, 0x18, RZ, 0xfc, !PT ;  /* 0x0000001820167812 */ /* 0x000fe200078efcff */
[----:B------:R-:W-:Y:S01]  /*2850*/  IMAD R8, R24, c[0x0][0x188], RZ ;  /* 0x0000620018087a24 */ /* 0x000fe200078e02ff */
[C---:B------:R-:W-:Y:S01]  /*2860*/  LOP3.LUT R21, R32.reuse, 0x20, RZ, 0xfc, !PT ;  /* 0x0000002020157812 */ /* 0x040fe200078efcff */
[----:B------:R-:W-:Y:S01]  /*2870*/  IMAD R9, R23, c[0x0][0x188], RZ ;  /* 0x0000620017097a24 */ /* 0x000fe200078e02ff */
[----:B------:R-:W-:Y:S01]  /*2880*/  LOP3.LUT R20, R32, 0x28, RZ, 0xfc, !PT ;  /* 0x0000002820147812 */ /* 0x000fe200078efcff */
[----:B------:R-:W-:Y:S01]  /*2890*/  IMAD R10, R22, c[0x0][0x188], RZ ;  /* 0x00006200160a7a24 */ /* 0x000fe200078e02ff */
[----:B------:R-:W-:Y:S01]  /*28a0*/  LOP3.LUT R19, R32, 0x30, RZ, 0xfc, !PT ;  /* 0x0000003020137812 */ /* 0x000fe200078efcff */
[----:B------:R-:W-:Y:S01]  /*28b0*/  IMAD R11, R21, c[0x0][0x188], RZ ;  /* 0x00006200150b7a24 */ /* 0x000fe200078e02ff */
[----:B------:R-:W-:Y:S01]  /*28c0*/  LEA.HI.X.SX32 R95, R56, c[0x0][0x16c], 0x1, P6 ;  /* 0x00005b00385f7a11 */ /* 0x000fe200030f0eff */
[----:B------:R-:W-:Y:S01]  /*28d0*/  IMAD R12, R20, c[0x0][0x188], RZ ;  /* 0x00006200140c7a24 */ /* 0x000fe200078e02ff */
[----:B------:R-:W-:Y:S01]  /*28e0*/  LEA R64, P0, R77, c[0x0][0x168], 0x1 ;  /* 0x00005a004d407a11 */ /* 0x000fe200078008ff */
[----:B------:R-:W-:Y:S01]  /*28f0*/  IMAD R13, R19, c[0x0][0x188], RZ ;  /* 0x00006200130d7a24 */ /* 0x000fe200078e02ff */
[----:B------:R-:W-:-:S02]  /*2900*/  LEA.HI.X.SX32 R89, R58, c[0x0][0x16c], 0x1, P1 ;  /* 0x00005b003a597a11 */ /* 0x000fc400008f0eff */
[----:B------:R-:W-:Y:S02]  /*2910*/  LEA.HI.X.SX32 R67, R59, c[0x0][0x16c], 0x1, P2 ;  /* 0x00005b003b437a11 */ /* 0x000fe400010f0eff */
[----:B------:R-:W-:Y:S02]  /*2920*/  LEA.HI.X.SX32 R85, R85, c[0x0][0x16c], 0x1, P3 ;  /* 0x00005b0055557a11 */ /* 0x000fe400018f0eff */
[----:B------:R-:W-:Y:S02]  /*2930*/  LEA.HI.X.SX32 R83, R65, c[0x0][0x16c], 0x1, P4 ;  /* 0x00005b0041537a11 */ /* 0x000fe400020f0eff */
[----:B------:R-:W-:Y:S02]  /*2940*/  LEA.HI.X.SX32 R73, R75, c[0x0][0x16c], 0x1, P5 ;  /* 0x00005b004b497a11 */ /* 0x000fe400028f0eff */
[----:B------:R-:W-:Y:S02]  /*2950*/  LEA R86, P6, R87, c[0x0][0x168], 0x1 ;  /* 0x00005a0057567a11 */ /* 0x000fe400078c08ff */
[----:B------:R-:W-:-:S02]  /*2960*/  LEA R80, P1, R81, c[0x0][0x168], 0x1 ;  /* 0x00005a0051507a11 */ /* 0x000fc400078208ff */
[----:B------:R-:W-:Y:S02]  /*2970*/  LEA R78, P2, R79, c[0x0][0x168], 0x1 ;  /* 0x00005a004f4e7a11 */ /* 0x000fe400078408ff */
[----:B------:R-:W-:Y:S02]  /*2980*/  LEA R68, P3, R125, c[0x0][0x168], 0x1 ;  /* 0x00005a007d447a11 */ /* 0x000fe400078608ff */
[----:B------:R-:W-:Y:S02]  /*2990*/  LEA R76, P4, R128, c[0x0][0x168], 0x1 ;  /* 0x00005a00804c7a11 */ /* 0x000fe400078808ff */
[----:B------:R-:W-:Y:S02]  /*29a0*/  LEA R74, P5, R129, c[0x0][0x168], 0x1 ;  /* 0x00005a00814a7a11 */ /* 0x000fe400078a08ff */
[----:B------:R-:W-:Y:S02]  /*29b0*/  LEA.HI.X.SX32 R65, R77, c[0x0][0x16c], 0x1, P0 ;  /* 0x00005b004d417a11 */ /* 0x000fe400000f0eff */
[----:B------:R-:W-:-:S02]  /*29c0*/  LOP3.LUT R6, R27, 0x20, RZ, 0x3c, !PT ;  /* 0x000000201b067812 */ /* 0x000fc400078e3cff */
[C---:B------:R-:W-:Y:S02]  /*29d0*/  LOP3.LUT R5, R27.reuse, 0x40, RZ, 0x3c, !PT ;  /* 0x000000401b057812 */ /* 0x040fe400078e3cff */
[----:B------:R-:W-:Y:S02]  /*29e0*/  LOP3.LUT R4, R27, 0x60, RZ, 0x3c, !PT ;  /* 0x000000601b047812 */ /* 0x000fe400078e3cff */
[----:B------:R-:W-:Y:S02]  /*29f0*/  LOP3.LUT R0, R26, 0x40, RZ, 0x3c, !PT ;  /* 0x000000401a007812 */ /* 0x000fe400078e3cff */
[----:B------:R-:W-:Y:S02]  /*2a00*/  LEA.HI.X.SX32 R87, R87, c[0x0][0x16c], 0x1, P6 ;  /* 0x00005b0057577a11 */ /* 0x000fe400030f0eff */
[----:B------:R-:W-:Y:S02]  /*2a10*/  LEA.HI.X.SX32 R81, R81, c[0x0][0x16c], 0x1, P1 ;  /* 0x00005b0051517a11 */ /* 0x000fe400008f0eff */
[----:B------:R-:W-:-:S02]  /*2a20*/  LEA.HI.X.SX32 R79, R79, c[0x0][0x16c], 0x1, P2 ;  /* 0x00005b004f4f7a11 */ /* 0x000fc400010f0eff */
[----:B------:R-:W-:Y:S02]  /*2a30*/  LEA.HI.X.SX32 R69, R125, c[0x0][0x16c], 0x1, P3 ;  /* 0x00005b007d457a11 */ /* 0x000fe400018f0eff */
[----:B------:R-:W-:Y:S02]  /*2a40*/  LEA.HI.X.SX32 R77, R128, c[0x0][0x16c], 0x1, P4 ;  /* 0x00005b00804d7a11 */ /* 0x000fe400020f0eff */
[----:B------:R-:W-:Y:S02]  /*2a50*/  LEA.HI.X.SX32 R75, R129, c[0x0][0x16c], 0x1, P5 ;  /* 0x00005b00814b7a11 */ /* 0x000fe400028f0eff */
.L_x_1:
[----:B------:R-:W-:Y:S01]  /*2a60*/  ISETP.GE.AND P0, PT, R32, UR4, PT ;  /* 0x0000000420007c0c */ /* 0x000fe2000bf06270 */
[----:B------:R-:W-:Y:S01]  /*2a70*/  IMAD.WIDE R36, R17, 0x2, R70 ;  /* 0x0000000211247825 */ /* 0x000fe200078e0246 */
[----:B------:R-:W-:Y:S02]  /*2a80*/  PRMT R56, RZ, 0x7610, R56 ;  /* 0x00007610ff387816 */ /* 0x000fe40000000038 */
[----:B------:R-:W-:Y:S01]  /*2a90*/  ISETP.GE.AND P1, PT, R24, UR4, PT ;  /* 0x0000000418007c0c */ /* 0x000fe2000bf26270 */
[----:B------:R-:W-:Y:S01]  /*2aa0*/  IMAD.WIDE R38, R8, 0x2, R70 ;  /* 0x0000000208267825 */ /* 0x000fe200078e0246 */
[----:B------:R-:W-:-:S07]  /*2ab0*/  PRMT R58, RZ, 0x7610, R58 ;  /* 0x00007610ff3a7816 */ /* 0x000fce000000003a */
[----:B------:R0:W2:Y:S01]  /*2ac0*/  @!P0 LDG.E.U16 R56, [R36.64] ;  /* 0x0000000624388981 */ /* 0x0000a2000c1e1500 */
[----:B------:R-:W-:Y:S02]  /*2ad0*/  ISETP.GE.AND P0, PT, R23, UR4, PT ;  /* 0x0000000417007c0c */ /* 0x000fe4000bf06270 */
[----:B------:R-:W-:Y:S01]  /*2ae0*/  PRMT R52, RZ, 0x7610, R52 ;  /* 0x00007610ff347816 */ /* 0x000fe20000000034 */
[----:B------:R1:W3:Y:S01]  /*2af0*/  @!P1 LDG.E.U16 R58, [R38.64] ;  /* 0x00000006263a9981 */ /* 0x0002e2000c1e1500 */
[----:B------:R-:W-:Y:S01]  /*2b00*/  ISETP.GE.AND P1, PT, R22, UR4, PT ;  /* 0x0000000416007c0c */ /* 0x000fe2000bf26270 */
[--C-:B------:R-:W-:Y:S01]  /*2b10*/  IMAD.WIDE R40, R11, 0x2, R70.reuse ;  /* 0x000000020b287825 */ /* 0x100fe200078e0246 */
[----:B------:R-:W-:Y:S02]  /*2b20*/  ISETP.GE.AND P2, PT, R21, UR4, PT ;  /* 0x0000000415007c0c */ /* 0x000fe4000bf46270 */
[----:B------:R-:W-:Y:S01]  /*2b30*/  ISETP.GE.AND P3, PT, R20, UR4, PT ;  /* 0x0000000414007c0c */ /* 0x000fe2000bf66270 */
[----:B0-----:R-:W-:Y:S01]  /*2b40*/  IMAD.WIDE R36, R9, 0x2, R70 ;  /* 0x0000000209247825 */ /* 0x001fe200078e0246 */
[----:B------:R-:W-:-:S02]  /*2b50*/  ISETP.GE.AND P4, PT, R19, UR4, PT ;  /* 0x0000000413007c0c */ /* 0x000fc4000bf86270 */
[----:B------:R-:W-:Y:S01]  /*2b60*/  PRMT R54, RZ, 0x7610, R54 ;  /* 0x00007610ff367816 */ /* 0x000fe20000000036 */
[----:B-1----:R-:W-:Y:S01]  /*2b70*/  IMAD.WIDE R38, R10, 0x2, R70 ;  /* 0x000000020a267825 */ /* 0x002fe200078e0246 */
[----:B------:R0:W4:Y:S01]  /*2b80*/  @!P0 LDG.E.U16 R52, [R36.64] ;  /* 0x0000000624348981 */ /* 0x000122000c1e1500 */
[----:B------:R-:W-:Y:S02]  /*2b90*/  ISETP.GE.AND P0, PT, R34, UR4, PT ;  /* 0x0000000422007c0c */ /* 0x000fe4000bf06270 */
[----:B------:R-:W-:Y:S01]  /*2ba0*/  PRMT R50, RZ, 0x7610, R50 ;  /* 0x00007610ff327816 */ /* 0x000fe20000000032 */
[----:B------:R-:W-:Y:S01]  /*2bb0*/  IMAD.WIDE R42, R12, 0x2, R70 ;  /* 0x000000020c2a7825 */ /* 0x000fe200078e0246 */
[----:B------:R-:W-:Y:S01]  /*2bc0*/  PRMT R146, RZ, 0x7610, R146 ;  /* 0x00007610ff927816 */ /* 0x000fe20000000092 */
[----:B------:R1:W5:Y:S01]  /*2bd0*/  @!P1 LDG.E.U16 R54, [R38.64] ;  /* 0x0000000626369981 */ /* 0x000362000c1e1500 */
[----:B------:R-:W-:Y:S01]  /*2be0*/  PRMT R144, RZ, 0x7610, R144 ;  /* 0x00007610ff907816 */ /* 0x000fe20000000090 */
[----:B------:R-:W-:Y:S01]  /*2bf0*/  IMAD.WIDE R48, R13, 0x2, R70 ;  /* 0x000000020d307825 */ /* 0x000fe200078e0246 */
[----:B------:R-:W-:Y:S01]  /*2c00*/  PRMT R142, RZ, 0x7610, R142 ;  /* 0x00007610ff8e7816 */ /* 0x000fe2000000008e */
[----:B------:R1:W5:Y:S02]  /*2c10*/  @!P2 LDG.E.U16 R50, [R40.64] ;  /* 0x000000062832a981 */ /* 0x000364000c1e1500 */
[----:B0-----:R-:W-:-:S02]  /*2c20*/  IMAD.WIDE R36, R18, 0x2, R70 ;  /* 0x0000000212247825 */ /* 0x001fc400078e0246 */
[----:B------:R0:W5:Y:S04]  /*2c30*/  @!P3 LDG.E.U16 R146, [R42.64] ;  /* 0x000000062a92b981 */ /* 0x000168000c1e1500 */
[----:B------:R0:W5:Y:S04]  /*2c40*/  @!P4 LDG.E.U16 R144, [R48.64] ;  /* 0x000000063090c981 */ /* 0x000168000c1e1500 */
[----:B------:R0:W5:Y:S04]  /*2c50*/  @!P0 LDG.E.U16 R142, [R36.64] ;  /* 0x00000006248e8981 */ /* 0x000168000c1e1500 */
[----:B------:R-:W-:Y:S01]  /*2c60*/  BAR.SYNC.DEFER_BLOCKING 0x0 ;  /* 0x0000000000007b1d */ /* 0x000fe20000010000 */
[----:B------:R-:W-:Y:S01]  /*2c70*/  ISETP.GE.AND P1, PT, R28, UR4, PT ;  /* 0x000000041c007c0c */ /* 0x000fe2000bf26270 */
[----:B-1----:R-:W-:Y:S01]  /*2c80*/  IMAD.WIDE R38, R14, 0x2, R74 ;  /* 0x000000020e267825 */ /* 0x002fe200078e024a */
[----:B------:R-:W-:-:S02]  /*2c90*/  PRMT R140, RZ, 0x7610, R140 ;  /* 0x00007610ff8c7816 */ /* 0x000fc4000000008c */
[----:B------:R-:W-:Y:S01]  /*2ca0*/  PRMT R125, RZ, 0x7610, R125 ;  /* 0x00007610ff7d7816 */ /* 0x000fe2000000007d */
[C---:B------:R-:W-:Y:S01]  /*2cb0*/  IMAD.WIDE R40, R14.reuse, 0x2, R76 ;  /* 0x000000020e287825 */ /* 0x040fe200078e024c */
[----:B------:R-:W-:Y:S02]  /*2cc0*/  PRMT R132, RZ, 0x7610, R132 ;  /* 0x00007610ff847816 */ /* 0x000fe40000000084 */
[----:B------:R-:W-:Y:S01]  /*2cd0*/  PRMT R53, RZ, 0x7610, R53 ;  /* 0x00007610ff357816 */ /* 0x000fe20000000035 */
[----:B0-----:R-:W-:Y:S01]  /*2ce0*/  IMAD.WIDE R42, R14, 0x2, R68 ;  /* 0x000000020e2a7825 */ /* 0x001fe200078e0244 */
[----:B------:R-:W-:-:S03]  /*2cf0*/  PRMT R55, RZ, 0x7610, R55 ;  /* 0x00007610ff377816 */ /* 0x000fc60000000037 */
[C---:B------:R-:W-:Y:S01]  /*2d00*/  IMAD.WIDE R48, R14.reuse, 0x2, R72 ;  /* 0x000000020e307825 */ /* 0x040fe200078e0248 */
[----:B------:R-:W-:Y:S02]  /*2d10*/  PRMT R138, RZ, 0x7610, R138 ;  /* 0x00007610ff8a7816 */ /* 0x000fe4000000008a */
[----:B------:R-:W-:Y:S01]  /*2d20*/  PRMT R59, RZ, 0x7610, R59 ;  /* 0x00007610ff3b7816 */ /* 0x000fe2000000003b */
[C---:B------:R-:W-:Y:S01]  /*2d30*/  IMAD.WIDE R36, R14.reuse, 0x2, R78 ;  /* 0x000000020e247825 */ /* 0x040fe200078e024e */
[----:B------:R-:W-:Y:S02]  /*2d40*/  PRMT R130, RZ, 0x7610, R130 ;  /* 0x00007610ff827816 */ /* 0x000fe40000000082 */
[----:B------:R-:W-:Y:S01]  /*2d50*/  PRMT R134, RZ, 0x7610, R134 ;  /* 0x00007610ff867816 */ /* 0x000fe20000000086 */
[----:B------:R0:W5:Y:S04]  /*2d60*/  @!P1 LDG.E.U16 R140, [R38.64] ;  /* 0x00000006268c9981 */ /* 0x000168000c1e1500 */
[----:B------:R1:W5:Y:S04]  /*2d70*/  @!P1 LDG.E.U16 R125, [R40.64] ;  /* 0x00000006287d9981 */ /* 0x000368000c1e1500 */
[----:B------:R1:W5:Y:S01]  /*2d80*/  @!P1 LDG.E.U16 R132, [R42.64] ;  /* 0x000000062a849981 */ /* 0x000362000c1e1500 */
[----:B0-----:R-:W-:-:S03]  /*2d90*/  IMAD.WIDE R38, R14, 0x2, R80 ;  /* 0x000000020e267825 */ /* 0x001fc600078e0250 */
[----:B------:R0:W5:Y:S01]  /*2da0*/  @!P1 LDG.E.U16 R53, [R48.64] ;  /* 0x0000000630359981 */ /* 0x000162000c1e1500 */
[C---:B-1----:R-:W-:Y:S01]  /*2db0*/  IMAD.WIDE R40, R14.reuse, 0x2, R64 ;  /* 0x000000020e287825 */ /* 0x042fe200078e0240 */
[----:B------:R-:W-:Y:S02]  /*2dc0*/  PRMT R136, RZ, 0x7610, R136 ;  /* 0x00007610ff887816 */ /* 0x000fe40000000088 */
[----:B------:R1:W5:Y:S01]  /*2dd0*/  @!P1 LDG.E.U16 R55, [R36.64] ;  /* 0x0000000624379981 */ /* 0x000362000c1e1500 */
[C---:B------:R-:W-:Y:S01]  /*2de0*/  IMAD.WIDE R42, R14.reuse, 0x2, R86 ;  /* 0x000000020e2a7825 */ /* 0x040fe200078e0256 */
[----:B------:R-:W-:Y:S02]  /*2df0*/  PRMT R57, RZ, 0x7610, R57 ;  /* 0x00007610ff397816 */ /* 0x000fe40000000039 */
[----:B------:R1:W5:Y:S01]  /*2e00*/  @!P1 LDG.E.U16 R138, [R38.64] ;  /* 0x00000006268a9981 */ /* 0x000362000c1e1500 */
[----:B0-----:R-:W-:Y:S01]  /*2e10*/  IMAD.WIDE R48, R14, 0x2, R90 ;  /* 0x000000020e307825 */ /* 0x001fe200078e025a */
[----:B------:R-:W-:-:S02]  /*2e20*/  PRMT R128, RZ, 0x7610, R128 ;  /* 0x00007610ff807816 */ /* 0x000fc40000000080 */
[----:B------:R0:W5:Y:S01]  /*2e30*/  @!P1 LDG.E.U16 R59, [R40.64] ;  /* 0x00000006283b9981 */ /* 0x000162000c1e1500 */
[----:B------:R-:W-:Y:S01]  /*2e40*/  PRMT R51, RZ, 0x7610, R51 ;  /* 0x00007610ff337816 */ /* 0x000fe20000000033 */
[C---:B-1----:R-:W-:Y:S01]  /*2e50*/  IMAD.WIDE R36, R14.reuse, 0x2, R82 ;  /* 0x000000020e247825 */ /* 0x042fe200078e0252 */
[----:B------:R-:W-:Y:S01]  /*2e60*/  PRMT R131, RZ, 0x7610, R131 ;  /* 0x00007610ff837816 */ /* 0x000fe20000000083 */
[----:B------:R1:W5:Y:S02]  /*2e70*/  @!P1 LDG.E.U16 R130, [R42.64] ;  /* 0x000000062a829981 */ /* 0x000364000c1e1500 */
[C---:B------:R-:W-:Y:S02]  /*2e80*/  IMAD.WIDE R38, R14.reuse, 0x2, R84 ;  /* 0x000000020e267825 */ /* 0x040fe400078e0254 */
[----:B------:R1:W5:Y:S02]  /*2e90*/  @!P1 LDG.E.U16 R134, [R48.64] ;  /* 0x0000000630869981 */ /* 0x000364000c1e1500 */
[C---:B0-----:R-:W-:Y:S01]  /*2ea0*/  IMAD.WIDE R40, R14.reuse, 0x2, R66 ;  /* 0x000000020e287825 */ /* 0x041fe200078e0242 */
[----:B------:R-:W-:Y:S01]  /*2eb0*/  PRMT R133, RZ, 0x7610, R133 ;  /* 0x00007610ff857816 */ /* 0x000fe20000000085 */
[----:B------:R0:W5:Y:S02]  /*2ec0*/  @!P1 LDG.E.U16 R136, [R36.64] ;  /* 0x0000000624889981 */ /* 0x000164000c1e1500 */
[C---:B-1----:R-:W-:Y:S01]  /*2ed0*/  IMAD.WIDE R42, R14.reuse, 0x2, R88 ;  /* 0x000000020e2a7825 */ /* 0x042fe200078e0258 */
[----:B------:R-:W-:Y:S01]  /*2ee0*/  PRMT R148, RZ, 0x7610, R148 ;  /* 0x00007610ff947816 */ /* 0x000fe20000000094 */
[----:B------:R1:W5:Y:S02]  /*2ef0*/  @!P1 LDG.E.U16 R57, [R38.64] ;  /* 0x0000000626399981 */ /* 0x000364000c1e1500 */
[C---:B------:R-:W-:Y:S01]  /*2f00*/  IMAD.WIDE R48, R14.reuse, 0x2, R100 ;  /* 0x000000020e307825 */ /* 0x040fe200078e0264 */
[----:B------:R-:W-:Y:S01]  /*2f10*/  PRMT R129, RZ, 0x7610, R129 ;  /* 0x00007610ff817816 */ /* 0x000fe20000000081 */
[----:B------:R1:W5:Y:S01]  /*2f20*/  @!P1 LDG.E.U16 R128, [R40.64] ;  /* 0x0000000628809981 */ /* 0x000362000c1e1500 */
[----:B------:R-:W-:Y:S01]  /*2f30*/  PRMT R150, RZ, 0x7610, R150 ;  /* 0x00007610ff967816 */ /* 0x000fe20000000096 */
[C---:B0-----:R-:W-:Y:S01]  /*2f40*/  IMAD.WIDE R36, R14.reuse, 0x2, R94 ;  /* 0x000000020e247825 */ /* 0x041fe200078e025e */
[----:B------:R-:W-:Y:S01]  /*2f50*/  PRMT R152, RZ, 0x7610, R152 ;  /* 0x00007610ff987816 */ /* 0x000fe20000000098 */
[----:B------:R0:W5:Y:S02]  /*2f60*/  @!P1 LDG.E.U16 R51, [R42.64] ;  /* 0x000000062a339981 */ /* 0x000164000c1e1500 */
[----:B-1----:R-:W-:-:S02]  /*2f70*/  IMAD.WIDE R38, R14, 0x2, R92 ;  /* 0x000000020e267825 */ /* 0x002fc400078e025c */
[----:B------:R1:W5:Y:S02]  /*2f80*/  @!P1 LDG.E.U16 R131, [R48.64] ;  /* 0x0000000630839981 */ /* 0x000364000c1e1500 */
[C---:B------:R-:W-:Y:S01]  /*2f90*/  IMAD.WIDE R40, R14.reuse, 0x2, R96 ;  /* 0x000000020e287825 */ /* 0x040fe200078e0260 */
[----:B------:R-:W-:Y:S01]  /*2fa0*/  PRMT R154, RZ, 0x7610, R154 ;  /* 0x00007610ff9a7816 */ /* 0x000fe2000000009a */
[----:B------:R1:W5:Y:S02]  /*2fb0*/  @!P1 LDG.E.U16 R133, [R36.64] ;  /* 0x0000000624859981 */ /* 0x000364000c1e1500 */
[C---:B0-----:R-:W-:Y:S01]  /*2fc0*/  IMAD.WIDE R42, R14.reuse, 0x2, R98 ;  /* 0x000000020e2a7825 */ /* 0x041fe200078e0262 */
[----:B------:R-:W-:Y:S01]  /*2fd0*/  PRMT R135, RZ, 0x7610, R135 ;  /* 0x00007610ff877816 */ /* 0x000fe20000000087 */
[----:B------:R0:W5:Y:S02]  /*2fe0*/  @!P1 LDG.E.U16 R148, [R38.64] ;  /* 0x0000000626949981 */ /* 0x000164000c1e1500 */
[C---:B-1----:R-:W-:Y:S01]  /*2ff0*/  IMAD.WIDE R48, R14.reuse, 0x2, R104 ;  /* 0x000000020e307825 */ /* 0x042fe200078e0268 */
[----:B------:R-:W-:Y:S01]  /*3000*/  PRMT R156, RZ, 0x7610, R156 ;  /* 0x00007610ff9c7816 */ /* 0x000fe2000000009c */
[----:B------:R1:W5:Y:S01]  /*3010*/  @!P1 LDG.E.U16 R129, [R40.64] ;  /* 0x0000000628819981 */ /* 0x000362000c1e1500 */
[----:B------:R-:W-:Y:S01]  /*3020*/  PRMT R137, RZ, 0x7610, R137 ;  /* 0x00007610ff897816 */ /* 0x000fe20000000089 */
[----:B------:R-:W-:-:S02]  /*3030*/  IMAD.WIDE R36, R14, 0x2, R102 ;  /* 0x000000020e247825 */ /* 0x000fc400078e0266 */
[----:B------:R1:W5:Y:S02]  /*3040*/  @!P1 LDG.E.U16 R150, [R42.64] ;  /* 0x000000062a969981 */ /* 0x000364000c1e1500 */
[C---:B0-----:R-:W-:Y:S01]  /*3050*/  IMAD.WIDE R38, R14.reuse, 0x2, R110 ;  /* 0x000000020e267825 */ /* 0x041fe200078e026e */
[----:B------:R-:W-:Y:S01]  /*3060*/  PRMT R143, RZ, 0x7610, R143 ;  /* 0x00007610ff8f7816 */ /* 0x000fe2000000008f */
[----:B------:R0:W5:Y:S02]  /*3070*/  @!P1 LDG.E.U16 R152, [R48.64] ;  /* 0x0000000630989981 */ /* 0x000164000c1e1500 */
[C---:B-1----:R-:W-:Y:S01]  /*3080*/  IMAD.WIDE R40, R14.reuse, 0x2, R108 ;  /* 0x000000020e287825 */ /* 0x042fe200078e026c */
[----:B------:R-:W-:Y:S01]  /*3090*/  PRMT R160, RZ, 0x7610, R160 ;  /* 0x00007610ffa07816 */ /* 0x000fe200000000a0 */
[----:B------:R1:W5:Y:S02]  /*30a0*/  @!P1 LDG.E.U16 R154, [R36.64] ;  /* 0x00000006249a9981 */ /* 0x000364000c1e1500 */
[----:B------:R-:W-:Y:S01]  /*30b0*/  IMAD.WIDE R42, R14, 0x2, R106 ;  /* 0x000000020e2a7825 */ /* 0x000fe200078e026a */
[----:B------:R-:W-:Y:S01]  /*30c0*/  PRMT R141, RZ, 0x7610, R141 ;  /* 0x00007610ff8d7816 */ /* 0x000fe2000000008d */
[----:B------:R1:W5:Y:S02]  /*30d0*/  @!P1 LDG.E.U16 R135, [R38.64] ;  /* 0x0000000626879981 */ /* 0x000364000c1e1500 */
[----:B0-----:R-:W-:-:S02]  /*30e0*/  IMAD.MOV.U32 R48, RZ, RZ, R126 ;  /* 0x000000ffff307224 */ /* 0x001fc400078e007e */
[----:B------:R-:W-:Y:S01]  /*30f0*/  IMAD.MOV.U32 R49, RZ, RZ, R127 ;  /* 0x000000ffff317224 */ /* 0x000fe200078e007f */
[----:B------:R0:W5:Y:S01]  /*3100*/  @!P1 LDG.E.U16 R156, [R40.64] ;  /* 0x00000006289c9981 */ /* 0x000162000c1e1500 */
[C---:B------:R-:W-:Y:S01]  /*3110*/  IMAD.WIDE R126, R14.reuse, 0x2, R118 ;  /* 0x000000020e7e7825 */ /* 0x040fe200078e0276 */
[----:B------:R-:W-:Y:S02]  /*3120*/  PRMT R158, RZ, 0x7610, R158 ;  /* 0x00007610ff9e7816 */ /* 0x000fe4000000009e */
[----:B------:R0:W5:Y:S01]  /*3130*/  @!P1 LDG.E.U16 R137, [R42.64] ;  /* 0x000000062a899981 */ /* 0x000162000c1e1500 */
[----:B------:R-:W-:Y:S01]  /*3140*/  PRMT R139, RZ, 0x7610, R139 ;  /* 0x00007610ff8b7816 */ /* 0x000fe2000000008b */
[C---:B-1----:R-:W-:Y:S02]  /*3150*/  IMAD.WIDE R36, R14.reuse, 0x2, R116 ;  /* 0x000000020e247825 */ /* 0x042fe400078e0274 */
[----:B------:R1:W5:Y:S02]  /*3160*/  @!P1 LDG.E.U16 R143, [R126.64] ;  /* 0x000000067e8f9981 */ /* 0x000364000c1e1500 */
[C---:B------:R-:W-:Y:S01]  /*3170*/  IMAD.WIDE R38, R14.reuse, 0x2, R114 ;  /* 0x000000020e267825 */ /* 0x040fe200078e0272 */
[----:B------:R-:W-:Y:S01]  /*3180*/  PRMT R162, RZ, 0x7610, R162 ;  /* 0x00007610ffa27816 */ /* 0x000fe200000000a2 */
[----:B------:R1:W5:Y:S02]  /*3190*/  @!P1 LDG.E.U16 R160, [R36.64] ;  /* 0x0000000624a09981 */ /* 0x000364000c1e1500 */
[C---:B0-----:R-:W-:Y:S01]  /*31a0*/  IMAD.WIDE R40, R14.reuse, 0x2, R112 ;  /* 0x000000020e287825 */ /* 0x041fe200078e0270 */
[----:B------:R-:W-:Y:S01]  /*31b0*/  PRMT R164, RZ, 0x7610, R164 ;  /* 0x00007610ffa47816 */ /* 0x000fe200000000a4 */
[----:B------:R0:W5:Y:S02]  /*31c0*/  @!P1 LDG.E.U16 R141, [R38.64] ;  /* 0x00000006268d9981 */ /* 0x000164000c1e1500 */
[----:B------:R-:W-:Y:S01]  /*31d0*/  IMAD.WIDE R42, R14, 0x2, R120 ;  /* 0x000000020e2a7825 */ /* 0x000fe200078e0278 */
[----:B------:R-:W-:Y:S01]  /*31e0*/  PRMT R145, RZ, 0x7610, R145 ;  /* 0x00007610ff917816 */ /* 0x000fe20000000091 */
[----:B------:R0:W5:Y:S02]  /*31f0*/  @!P1 LDG.E.U16 R158, [R40.64] ;  /* 0x00000006289e9981 */ /* 0x000164000c1e1500 */
[----:B-1----:R-:W-:-:S02]  /*3200*/  IMAD.MOV.U32 R126, RZ, RZ, R124 ;  /* 0x000000ffff7e7224 */ /* 0x002fc400078e007c */
[----:B------:R-:W-:Y:S01]  /*3210*/  IMAD.MOV.U32 R127, RZ, RZ, R35 ;  /* 0x000000ffff7f7224 */ /* 0x000fe200078e0023 */
[----:B------:R1:W5:Y:S01]  /*3220*/  @!P1 LDG.E.U16 R139, [R42.64] ;  /* 0x000000062a8b9981 */ /* 0x000362000c1e1500 */
[----:B------:R-:W-:Y:S01]  /*3230*/  IMAD.WIDE R36, R14, 0x2, R48 ;  /* 0x000000020e247825 */ /* 0x000fe200078e0230 */
[----:B------:R-:W-:-:S03]  /*3240*/  PRMT R35, RZ, 0x7610, R35 ;  /* 0x00007610ff237816 */ /* 0x000fc60000000023 */
[C---:B0-----:R-:W-:Y:S01]  /*3250*/  IMAD.WIDE R38, R14.reuse, 0x2, R122 ;  /* 0x000000020e267825 */ /* 0x041fe200078e027a */
[----:B------:R-:W5:Y:S03]  /*3260*/  @!P1 LDG.E.U16 R162, [R36.64] ;  /* 0x0000000624a29981 */ /* 0x000f66000c1e1500 */
[C---:B------:R-:W-:Y:S01]  /*3270*/  IMAD.WIDE R40, R14.reuse, 0x2, R126 ;  /* 0x000000020e287825 */ /* 0x040fe200078e027e */
[----:B------:R-:W5:Y:S03]  /*3280*/  @!P1 LDG.E.U16 R164, [R38.64] ;  /* 0x0000000626a49981 */ /* 0x000f66000c1e1500 */
[----:B-1----:R-:W-:Y:S01]  /*3290*/  IMAD.WIDE R42, R14, 0x2, R2 ;  /* 0x000000020e2a7825 */ /* 0x002fe200078e0202 */
[----:B------:R-:W5:Y:S04]  /*32a0*/  @!P1 LDG.E.U16 R35, [R40.64] ;  /* 0x0000000628239981 */ /* 0x000f68000c1e1500 */
[----:B------:R-:W5:Y:S04]  /*32b0*/  @!P1 LDG.E.U16 R145, [R42.64] ;  /* 0x000000062a919981 */ /* 0x000f68000c1e1500 */
[----:B--2---:R-:W-:Y:S04]  /*32c0*/  STS.U16 [R27+0x2000], R56 ;  /* 0x002000381b007388 */ /* 0x004fe80000000400 */
[----:B---3--:R-:W-:Y:S04]  /*32d0*/  STS.U16 [R27+0x2100], R58 ;  /* 0x0021003a1b007388 */ /* 0x008fe80000000400 */
[----:B----4-:R-:W-:Y:S04]  /*32e0*/  STS.U16 [R27+0x2200], R52 ;  /* 0x002200341b007388 */ /* 0x010fe80000000400 */
[----:B-----5:R-:W-:Y:S04]  /*32f0*/  STS.U16 [R27+0x2300], R54 ;  /* 0x002300361b007388 */ /* 0x020fe80000000400 */
[----:B------:R-:W-:Y:S04]  /*3300*/  STS.U16 [R27+0x2400], R50 ;  /* 0x002400321b007388 */ /* 0x000fe80000000400 */
[----:B------:R-:W-:Y:S04]  /*3310*/  STS.U16 [R27+0x2500], R146 ;  /* 0x002500921b007388 */ /* 0x000fe80000000400 */
[----:B------:R-:W-:Y:S04]  /*3320*/  STS.U16 [R27+0x2600], R144 ;  /* 0x002600901b007388 */ /* 0x000fe80000000400 */
[----:B------:R-:W-:Y:S04]  /*3330*/  STS.U16 [R27+0x2700], R142 ;  /* 0x0027008e1b007388 */ /* 0x000fe80000000400 */
[----:B------:R-:W-:Y:S04]  /*3340*/  STS.U16 [R27], R140 ;  /* 0x0000008c1b007388 */ /* 0x000fe80000000400 */
[----:B------:R-:W-:Y:S04]  /*3350*/  STS.U16 [R27+0x400], R138 ;  /* 0x0004008a1b007388 */ /* 0x000fe80000000400 */
[----:B------:R-:W-:Y:S04]  /*3360*/  STS.U16 [R27+0xc00], R134 ;  /* 0x000c00861b007388 */ /* 0x000fe80000000400 */
[----:B------:R-:W-:Y:S04]  /*3370*/  STS.U16 [R27+0x800], R136 ;  /* 0x000800881b007388 */ /* 0x000fe80000000400 */
[----:B------:R-:W-:Y:S04]  /*3380*/  STS.U16 [R27+0x1000], R150 ;  /* 0x001000961b007388 */ /* 0x000fe80000000400 */
[----:B------:R-:W-:Y:S04]  /*3390*/  STS.U16 [R27+0x1400], R156 ;  /* 0x0014009c1b007388 */ /* 0x000fe80000000400 */
[----:B------:R-:W-:Y:S04]  /*33a0*/  STS.U16 [R27+0x1800], R160 ;  /* 0x001800a01b007388 */ /* 0x000fe80000000400 */
[----:B------:R-:W-:Y:S04]  /*33b0*/  STS.U16 [R27+0x1c00], R158 ;  /* 0x001c009e1b007388 */ /* 0x000fe80000000400 */
[----:B------:R0:W-:Y:S04]  /*33c0*/  STS.U16 [R6+0x100], R125 ;  /* 0x0001007d06007388 */ /* 0x0001e80000000400 */
[----:B------:R-:W-:Y:S04]  /*33d0*/  STS.U16 [R6+0x500], R59 ;  /* 0x0005003b06007388 */ /* 0x000fe80000000400 */
        /* <DEDUP_REMOVED lines=22> */
[----:B------:R-:W-:Y:S06]  /*3540*/  BAR.SYNC.DEFER_BLOCKING 0x0 ;  /* 0x0000000000007b1d */ /* 0x000fec0000010000 */
[----:B------:R-:W-:Y:S04]  /*3550*/  LDSM.16.MT88.4 R40, [R25+0x2000] ;  /* 0x002000001928783b */ /* 0x000fe80000004200 */
[----:B------:R-:W1:Y:S04]  /*3560*/  LDSM.16.M88.4 R56, [R26] ;  /* 0x000000001a38783b */ /* 0x000e680000000200 */
[----:B------:R-:W2:Y:S04]  /*3570*/  LDSM.16.M88.4 R36, [R26+0x1000] ;  /* 0x001000001a24783b */ /* 0x000ea80000000200 */
[----:B------:R-:W3:Y:S01]  /*3580*/  LDSM.16.MT88.4 R52, [R25+0x2200] ;  /* 0x002200001934783b */ /* 0x000ee20000004200 */
[----:B0-----:R-:W-:-:S04]  /*3590*/  IMAD.WIDE R124, R16, 0x2, R126 ;  /* 0x00000002107c7825 */ /* 0x001fc800078e027e */
[----:B------:R-:W-:Y:S02]  /*35a0*/  IMAD.WIDE R126, R16, 0x2, R48 ;  /* 0x00000002107e7825 */ /* 0x000fe400078e0230 */
[----:B------:R-:W-:Y:S01]  /*35b0*/  LDSM.16.M88.4 R48, [R0] ;  /* 0x000000000030783b */ /* 0x000fe20000000200 */
[C---:B-1----:R-:W-:Y:S08]  /*35c0*/  HMMA.16816.F32 R60, R40.reuse, R56, R60 ;  /* 0x00000038283c723c */ /* 0x042ff0000000183c */
[----:B--2---:R-:W-:Y:S01]  /*35d0*/  HMMA.16816.F32 R44, R40, R36, R44 ;  /* 0x00000024282c723c */ /* 0x004fe2000000182c */
[----:B------:R-:W0:-:S15]  /*35e0*/  LDSM.16.MT88.4 R40, [R25+0x2400] ;  /* 0x002400001928783b */ /* 0x000e1e0000004200 */
[C---:B---3--:R-:W-:Y:S01]  /*35f0*/  HMMA.16816.F32 R60, R52.reuse, R58, R60 ;  /* 0x0000003a343c723c */ /* 0x048fe2000000183c */
[----:B------:R-:W1:Y:S07]  /*3600*/  LDSM.16.M88.4 R56, [R0+0x1000] ;  /* 0x001000000038783b */ /* 0x000e6e0000000200 */
[----:B------:R-:W-:Y:S01]  /*3610*/  HMMA.16816.F32 R36, R52, R38, R44 ;  /* 0x000000263424723c */ /* 0x000fe2000000182c */
[----:B------:R-:W2:Y:S01]  /*3620*/  LDSM.16.MT88.4 R44, [R25+0x2600] ;  /* 0x00260000192c783b */ /* 0x000ea20000004200 */
[----:B------:R-:W-:-:S14]  /*3630*/  IADD3 R7, R7, -0x1, RZ ;  /* 0xffffffff07077810 */ /* 0x000fdc0007ffe0ff */
[----:B0-----:R-:W-:Y:S01]  /*3640*/  HMMA.16816.F32 R60, R40, R48, R60 ;  /* 0x00000030283c723c */ /* 0x001fe2000000183c */
[----:B------:R-:W-:-:S07]  /*3650*/  ISETP.NE.U32.AND P0, PT, R7, RZ, PT ;  /* 0x000000ff0700720c */ /* 0x000fce0003f05070 */
[----:B-1----:R-:W-:Y:S01]  /*3660*/  HMMA.16816.F32 R36, R40, R56, R36 ;  /* 0x000000382824723c */ /* 0x002fe20000001824 */
[----:B------:R-:W-:Y:S01]  /*3670*/  UIADD3 UR4, UR4, -0x40, URZ ;  /* 0xffffffc004047890 */ /* 0x000fe2000fffe03f */
[----:B------:R-:W-:-:S14]  /*3680*/  IMAD.WIDE R2, R16, 0x2, R2 ;  /* 0x0000000210027825 */ /* 0x000fdc00078e0202 */
[----:B--2---:R-:W-:Y:S01]  /*3690*/  HMMA.16816.F32 R60, R44, R50, R60 ;  /* 0x000000322c3c723c */ /* 0x004fe2000000183c */
[----:B------:R-:W-:-:S04]  /*36a0*/  IMAD.WIDE R122, R16, 0x2, R122 ;  /* 0x00000002107a7825 */ /* 0x000fc800078e027a */
[----:B------:R-:W-:-:S04]  /*36b0*/  IMAD.WIDE R120, R16, 0x2, R120 ;  /* 0x0000000210787825 */ /* 0x000fc800078e0278 */
[----:B------:R-:W-:-:S04]  /*36c0*/  IMAD.WIDE R112, R16, 0x2, R112 ;  /* 0x0000000210707825 */ /* 0x000fc800078e0270 */
[C---:B------:R-:W-:Y:S01]  /*36d0*/  IMAD.WIDE R114, R16.reuse, 0x2, R114 ;  /* 0x0000000210727825 */ /* 0x040fe200078e0272 */
[----:B------:R-:W-:Y:S03]  /*36e0*/  HMMA.16816.F32 R44, R44, R58, R36 ;  /* 0x0000003a2c2c723c */ /* 0x000fe60000001824 */
[----:B------:R-:W-:Y:S02]  /*36f0*/  IMAD.MOV.U32 R35, RZ, RZ, R125 ;  /* 0x000000ffff237224 */ /* 0x000fe400078e007d */
[----:B------:R-:W-:-:S04]  /*3700*/  IMAD.WIDE R116, R16, 0x2, R116 ;  /* 0x0000000210747825 */ /* 0x000fc800078e0274 */
        /* <DEDUP_REMOVED lines=24> */
[----:B------:R-:W-:Y:S01]  /*3890*/  IMAD.WIDE R70, R15, 0x2, R70 ;  /* 0x000000020f467825 */ /* 0x000fe200078e0246 */
[----:B------:R-:W-:Y:S05]  /*38a0*/  @P0 BRA `(.L_x_1) ;  /* 0xfffff1b000000947 */ /* 0x000fea000383ffff */
[----:B------:R-:W-:Y:S02]  /*38b0*/  F2FP.PACK_AB R47, R47, R63 ;  /* 0x0000003f2f2f723e */ /* 0x000fe400000000ff */
[----:B------:R-:W-:Y:S02]  /*38c0*/  F2FP.PACK_AB R46, R46, R62 ;  /* 0x0000003e2e2e723e */ /* 0x000fe400000000ff */
[----:B------:R-:W-:Y:S02]  /*38d0*/  F2FP.PACK_AB R45, R45, R61 ;  /* 0x0000003d2d2d723e */ /* 0x000fe400000000ff */
[----:B------:R-:W-:Y:S02]  /*38e0*/  F2FP.PACK_AB R44, R44, R60 ;  /* 0x0000003c2c2c723e */ /* 0x000fe400000000ff */
.L_x_0:
[----:B------:R-:W-:Y:S01]  /*38f0*/  BAR.SYNC.DEFER_BLOCKING 0x0 ;  /* 0x0000000000007b1d */ /* 0x000fe20000010000 */
[C---:B------:R-:W-:Y:S01]  /*3900*/  LOP3.LUT R0, R33.reuse, 0x60, RZ, 0xc0, !PT ;  /* 0x0000006021007812 */ /* 0x040fe200078ec0ff */
[C---:B------:R-:W-:Y:S01]  /*3910*/  IMAD.SHL.U32 R2, R33.reuse, 0x40, RZ ;  /* 0x0000004021027824 */ /* 0x040fe200078e00ff */
[----:B------:R-:W-:Y:S01]  /*3920*/  LOP3.LUT R3, R30, 0x1c, R33, 0xf8, !PT ;  /* 0x0000001c1e037812 */ /* 0x000fe200078ef821 */
[----:B------:R-:W-:Y:S01]  /*3930*/  IMAD.SHL.U32 R7, R33, 0x4, RZ ;  /* 0x0000000421077824 */ /* 0x000fe200078e00ff */
[C---:B------:R-:W-:Y:S01]  /*3940*/  ISETP.GE.AND P0, PT, R31.reuse, c[0x0][0x178], PT ;  /* 0x00005e001f007a0c */ /* 0x040fe20003f06270 */
[----:B------:R-:W-:Y:S01]  /*3950*/  IMAD.SHL.U32 R0, R0, 0x4, RZ ;  /* 0x0000000400007824 */ /* 0x000fe200078e00ff */
[----:B------:R-:W-:Y:S01]  /*3960*/  LOP3.LUT R2, R2, 0x600, RZ, 0xc0, !PT ;  /* 0x0000060002027812 */ /* 0x000fe200078ec0ff */
[----:B------:R-:W-:Y:S01]  /*3970*/  IMAD R31, R31, c[0x0][0x194], RZ ;  /* 0x000065001f1f7a24 */ /* 0x000fe200078e02ff */
[C---:B------:R-:W-:Y:S01]  /*3980*/  LOP3.LUT R6, R29.reuse, 0x20, R32, 0xfe, !PT ;  /* 0x000000201d067812 */ /* 0x040fe200078efe20 */
[----:B------:R-:W-:Y:S01]  /*3990*/  IMAD.IADD R34, R29, 0x1, R34 ;  /* 0x000000011d227824 */ /* 0x000fe200078e0222 */
[----:B------:R-:W-:-:S02]  /*39a0*/  LOP3.LUT R5, R3, R0, RZ, 0xfc, !PT ;  /* 0x0000000003057212 */ /* 0x000fc400078efcff */
[----:B------:R-:W-:Y:S01]  /*39b0*/  LOP3.LUT R0, R2, 0x7c, R7, 0xf8, !PT ;  /* 0x0000007c02007812 */ /* 0x000fe200078ef807 */
[----:B------:R-:W-:Y:S01]  /*39c0*/  IMAD R11, R6, c[0x0][0x198], RZ ;  /* 0x00006600060b7a24 */ /* 0x000fe200078e02ff */
[C---:B------:R-:W-:Y:S01]  /*39d0*/  LOP3.LUT R2, R5.reuse, 0x40, RZ, 0x3c, !PT ;  /* 0x0000004005027812 */ /* 0x040fe200078e3cff */
[----:B------:R-:W-:Y:S01]  /*39e0*/  IMAD R14, R34, c[0x0][0x198], RZ ;  /* 0x00006600220e7a24 */ /* 0x000fe200078e02ff */
[C---:B------:R-:W-:Y:S02]  /*39f0*/  LOP3.LUT R7, R5.reuse, 0x20, RZ, 0x3c, !PT ;  /* 0x0000002005077812 */ /* 0x040fe400078e3cff */
[----:B------:R-:W-:Y:S02]  /*3a00*/  LOP3.LUT R4, R5, 0x60, RZ, 0x3c, !PT ;  /* 0x0000006005047812 */ /* 0x000fe400078e3cff */
[----:B------:R-:W-:Y:S02]  /*3a10*/  LOP3.LUT R33, R0, 0x60, R33, 0x78, !PT ;  /* 0x0000006000217812 */ /* 0x000fe400078e7821 */
[----:B------:R-:W-:Y:S01]  /*3a20*/  LOP3.LUT R3, R29, R32, RZ, 0xfc, !PT ;  /* 0x000000201d037212 */ /* 0x000fe200078efcff */
[----:B------:R-:W-:Y:S01]  /*3a30*/  STS [R5], R44 ;  /* 0x0000002c05007388 */ /* 0x000fe20000000800 */
[----:B------:R-:W-:-:S02]  /*3a40*/  LEA R16, P2, R31, c[0x0][0x170], 0x1 ;  /* 0x00005c001f107a11 */ /* 0x000fc400078408ff */
[C---:B------:R-:W-:Y:S01]  /*3a50*/  ISETP.LT.AND P1, PT, R3.reuse, c[0x0][0x17c], !P0 ;  /* 0x00005f0003007a0c */ /* 0x040fe20004721270 */
[----:B------:R0:W-:Y:S01]  /*3a60*/  STS [R2+0x400], R45 ;  /* 0x0004002d02007388 */ /* 0x0001e20000000800 */
[----:B------:R-:W-:Y:S01]  /*3a70*/  IMAD R3, R3, c[0x0][0x198], RZ ;  /* 0x0000660003037a24 */ /* 0x000fe200078e02ff */
[----:B------:R-:W-:Y:S02]  /*3a80*/  LEA.HI.X.SX32 R18, R31, c[0x0][0x174], 0x1, P2 ;  /* 0x00005d001f127a11 */ /* 0x000fe400010f0eff */
[----:B------:R1:W-:Y:S01]  /*3a90*/  STS [R7+0x200], R46 ;  /* 0x0002002e07007388 */ /* 0x0003e20000000800 */
[C-C-:B------:R-:W-:Y:S02]  /*3aa0*/  LOP3.LUT R0, R29.reuse, 0x30, R32.reuse, 0xfe, !PT ;  /* 0x000000301d007812 */ /* 0x140fe400078efe20 */
[C-C-:B------:R-:W-:Y:S01]  /*3ab0*/  LOP3.LUT R9, R29.reuse, 0x28, R32.reuse, 0xfe, !PT ;  /* 0x000000281d097812 */ /* 0x140fe200078efe20 */
[----:B------:R2:W-:Y:S01]  /*3ac0*/  STS [R4+0x600], R47 ;  /* 0x0006002f04007388 */ /* 0x0005e20000000800 */
[----:B0-----:R-:W-:Y:S01]  /*3ad0*/  LOP3.LUT R2, R29, 0x8, R32, 0xfe, !PT ;  /* 0x000000081d027812 */ /* 0x001fe200078efe20 */
[----:B------:R-:W-:-:S02]  /*3ae0*/  IMAD R13, R0, c[0x0][0x198], RZ ;  /* 0x00006600000d7a24 */ /* 0x000fc400078e02ff */
[----:B------:R-:W-:Y:S01]  /*3af0*/  BAR.SYNC.DEFER_BLOCKING 0x0 ;  /* 0x0000000000007b1d */ /* 0x000fe20000010000 */
[----:B------:R-:W-:Y:S01]  /*3b00*/  IMAD R12, R9, c[0x0][0x198], RZ ;  /* 0x00006600090c7a24 */ /* 0x000fe200078e02ff */
[C---:B------:R-:W-:Y:S01]  /*3b10*/  ISETP.LT.AND P4, PT, R2.reuse, c[0x0][0x17c], !P0 ;  /* 0x00005f0002007a0c */ /* 0x040fe20004781270 */
[----:B------:R-:W-:Y:S01]  /*3b20*/  IMAD R5, R2, c[0x0][0x198], RZ ;  /* 0x0000660002057a24 */ /* 0x000fe200078e02ff */
[-C--:B------:R-:W-:Y:S02]  /*3b30*/  LEA R2, P2, R3, R16.reuse, 0x1 ;  /* 0x0000001003027211 */ /* 0x080fe400078408ff */
[----:B-1----:R-:W-:Y:S02]  /*3b40*/  LOP3.LUT R7, R29, 0x18, R32, 0xfe, !PT ;  /* 0x000000181d077812 */ /* 0x002fe400078efe20 */
[----:B--2---:R-:W-:Y:S02]  /*3b50*/  LEA R4, P3, R5, R16, 0x1 ;  /* 0x0000001005047211 */ /* 0x004fe400078608ff */
[-C--:B------:R-:W-:Y:S01]  /*3b60*/  LEA.HI.X.SX32 R3, R3, R18.reuse, 0x1, P2 ;  /* 0x0000001203037211 */ /* 0x080fe200010f0eff */
[----:B------:R-:W-:Y:S01]  /*3b70*/  IMAD R10, R7, c[0x0][0x198], RZ ;  /* 0x00006600070a7a24 */ /* 0x000fe200078e02ff */
[----:B------:R-:W-:-:S02]  /*3b80*/  LEA.HI.X.SX32 R5, R5, R18, 0x1, P3 ;  /* 0x0000001205057211 */ /* 0x000fc400018f0eff */
[----:B------:R-:W-:Y:S02]  /*3b90*/  LOP3.LUT R29, R29, 0x10, R32, 0xfe, !PT ;  /* 0x000000101d1d7812 */ /* 0x000fe400078efe20 */
[----:B------:R-:W-:Y:S02]  /*3ba0*/  ISETP.LT.AND P3, PT, R6, c[0x0][0x17c], !P0 ;  /* 0x00005f0006007a0c */ /* 0x000fe40004761270 */
[C---:B------:R-:W-:Y:S01]  /*3bb0*/  ISETP.LT.AND P5, PT, R29.reuse, c[0x0][0x17c], !P0 ;  /* 0x00005f001d007a0c */ /* 0x040fe200047a1270 */
[----:B------:R-:W-:Y:S01]  /*3bc0*/  IMAD R29, R29, c[0x0][0x198], RZ ;  /* 0x000066001d1d7a24 */ /* 0x000fe200078e02ff */
[----:B------:R-:W0:Y:S04]  /*3bd0*/  LDS R15, [R33] ;  /* 0x00000000210f7984 */ /* 0x000e280000000800 */
[----:B------:R-:W-:Y:S01]  /*3be0*/  LEA R6, P6, R29, R16, 0x1 ;  /* 0x000000101d067211 */ /* 0x000fe200078c08ff */
[----:B------:R-:W1:Y:S04]  /*3bf0*/  LDS R17, [R33+0x80] ;  /* 0x0000800021117984 */ /* 0x000e680000000800 */
[----:B------:R-:W2:Y:S04]  /*3c00*/  LDS R19, [R33+0x100] ;  /* 0x0001000021137984 */ /* 0x000ea80000000800 */
[----:B------:R-:W3:Y:S04]  /*3c10*/  LDS R21, [R33+0x180] ;  /* 0x0001800021157984 */ /* 0x000ee80000000800 */
[----:B0-----:R0:W-:Y:S04]  /*3c20*/  @P1 STG.E.U16 [R2.64], R15 ;  /* 0x0000000f02001986 */ /* 0x0011e8000c101506 */
[----:B-1----:R1:W-:Y:S01]  /*3c30*/  @P4 STG.E.U16 [R4.64], R17 ;  /* 0x0000001104004986 */ /* 0x0023e2000c101506 */
[----:B------:R-:W-:-:S02]  /*3c40*/  ISETP.LT.AND P4, PT, R7, c[0x0][0x17c], !P0 ;  /* 0x00005f0007007a0c */ /* 0x000fc40004781270 */
[----:B------:R-:W-:Y:S02]  /*3c50*/  LEA.HI.X.SX32 R7, R29, R18, 0x1, P6 ;  /* 0x000000121d077211 */ /* 0x000fe400030f0eff */
[-C--:B------:R-:W-:Y:S02]  /*3c60*/  LEA R8, P6, R12, R16.reuse, 0x1 ;  /* 0x000000100c087211 */ /* 0x080fe400078c08ff */
[CC--:B0-----:R-:W-:Y:S01]  /*3c70*/  LEA R2, P1, R10.reuse, R16.reuse, 0x1 ;  /* 0x000000100a027211 */ /* 0x0c1fe200078208ff */
[----:B--2---:R0:W-:Y:S01]  /*3c80*/  @P5 STG.E.U16 [R6.64], R19 ;  /* 0x0000001306005986 */ /* 0x0041e2000c101506 */
[----:B------:R-:W-:Y:S02]  /*3c90*/  PRMT R15, R15, 0x7632, R15 ;  /* 0x000076320f0f7816 */ /* 0x000fe4000000000f */
[----:B-1----:R-:W-:Y:S02]  /*3ca0*/  LEA R4, P2, R11, R16, 0x1 ;  /* 0x000000100b047211 */ /* 0x002fe400078408ff */
[----:B------:R-:W-:-:S02]  /*3cb0*/  LEA.HI.X.SX32 R3, R10, R18, 0x1, P1 ;  /* 0x000000120a037211 */ /* 0x000fc400008f0eff */
[----:B------:R-:W-:Y:S02]  /*3cc0*/  LEA R10, P1, R13, R16, 0x1 ;  /* 0x000000100d0a7211 */ /* 0x000fe400078208ff */
[-C--:B------:R-:W-:Y:S01]  /*3cd0*/  LEA.HI.X.SX32 R5, R11, R18.reuse, 0x1, P2 ;  /* 0x000000120b057211 */ /* 0x080fe200010f0eff */
[----:B---3--:R0:W-:Y:S01]  /*3ce0*/  @P4 STG.E.U16 [R2.64], R21 ;  /* 0x0000001502004986 */ /* 0x0081e2000c101506 */
[----:B------:R-:W-:Y:S02]  /*3cf0*/  ISETP.LT.AND P2, PT, R9, c[0x0][0x17c], !P0 ;  /* 0x00005f0009007a0c */ /* 0x000fe40004741270 */
[----:B------:R-:W-:Y:S01]  /*3d00*/  LEA.HI.X.SX32 R11, R13, R18, 0x1, P1 ;  /* 0x000000120d0b7211 */ /* 0x000fe200008f0eff */
[----:B------:R0:W-:Y:S01]  /*3d10*/  @P3 STG.E.U16 [R4.64], R15 ;  /* 0x0000000f04003986 */ /* 0x0001e2000c101506 */
[----:B------:R-:W-:Y:S02]  /*3d20*/  ISETP.LT.AND P1, PT, R0, c[0x0][0x17c], !P0 ;  /* 0x00005f0000007a0c */ /* 0x000fe40004721270 */
[----:B------:R-:W-:-:S02]  /*3d30*/  ISETP.LT.AND P0, PT, R34, c[0x0][0x17c], !P0 ;  /* 0x00005f0022007a0c */ /* 0x000fc40004701270 */
[----:B------:R-:W-:Y:S02]  /*3d40*/  LEA.HI.X.SX32 R9, R12, R18, 0x1, P6 ;  /* 0x000000120c097211 */ /* 0x000fe400030f0eff */
[----:B------:R-:W-:Y:S02]  /*3d50*/  PRMT R17, R17, 0x7632, R17 ;  /* 0x0000763211117816 */ /* 0x000fe40000000011 */
[----:B------:R-:W-:Y:S02]  /*3d60*/  PRMT R0, R19, 0x7632, R0 ;  /* 0x0000763213007816 */ /* 0x000fe40000000000 */
[C---:B------:R-:W-:Y:S01]  /*3d70*/  LEA R12, P6, R14.reuse, R16, 0x1 ;  /* 0x000000100e0c7211 */ /* 0x040fe200078c08ff */
[----:B------:R0:W-:Y:S03]  /*3d80*/  @P2 STG.E.U16 [R8.64], R17 ;  /* 0x0000001108002986 */ /* 0x0001e6000c101506 */
[----:B------:R-:W-:Y:S01]  /*3d90*/  LEA.HI.X.SX32 R13, R14, R18, 0x1, P6 ;  /* 0x000000120e0d7211 */ /* 0x000fe200030f0eff */
[----:B------:R0:W-:Y:S01]  /*3da0*/  @P1 STG.E.U16 [R10.64], R0 ;  /* 0x000000000a001986 */ /* 0x0001e2000c101506 */
[----:B------:R-:W-:Y:S07]  /*3db0*/  @!P0 EXIT ;  /* 0x000000000000894d */ /* 0x000fee0003800000 */
[----:B0-----:R-:W-:-:S05]  /*3dc0*/  PRMT R6, R21, 0x7632, R6 ;  /* 0x0000763215067816 */ /* 0x001fca0000000006 */
[----:B------:R-:W-:Y:S01]  /*3dd0*/  STG.E.U16 [R12.64], R6 ;  /* 0x000000060c007986 */ /* 0x000fe2000c101506 */
[----:B------:R-:W-:Y:S05]  /*3de0*/  EXIT ;  /* 0x000000000000794d */ /* 0x000fea0003800000 */
.L_x_2:
[----:B------:R-:W-:-:S00]  /*3df0*/  BRA `(.L_x_2) ;  /* 0xfffffff000007947 */ /* 0x000fc0000383ffff */
[----:B------:R-:W-:-:S00]  /*3e00*/  NOP ;  /* 0x0000000000007918 */ /* 0x000fc00000000000 */
[----:B------:R-:W-:-:S00]  /*3e10*/  NOP ;  /* 0x0000000000007918 */ /* 0x000fc00000000000 */
[----:B------:R-:W-:-:S00]  /*3e20*/  NOP ;  /* 0x0000000000007918 */ /* 0x000fc00000000000 */
[----:B------:R-:W-:-:S00]  /*3e30*/  NOP ;  /* 0x0000000000007918 */ /* 0x000fc00000000000 */
[----:B------:R-:W-:-:S00]  /*3e40*/  NOP ;  /* 0x0000000000007918 */ /* 0x000fc00000000000 */
[----:B------:R-:W-:-:S00]  /*3e50*/  NOP ;  /* 0x0000000000007918 */ /* 0x000fc00000000000 */
[----:B------:R-:W-:-:S00]  /*3e60*/  NOP ;  /* 0x0000000000007918 */ /* 0x000fc00000000000 */
[----:B------:R-:W-:-:S00]  /*3e70*/  NOP ;  /* 0x0000000000007918 */ /* 0x000fc00000000000 */
.L_x_3:


//--------------------- .nv.shared.matmul_kernel  --------------------------
	.section	.nv.shared.matmul_kernel,"aw",@nobits
	.sectionflags	@""
	.align	16
